//
// Generated by NVIDIA NVVM Compiler
//
// Compiler Build ID: CL-36424714
// Cuda compilation tools, release 13.0, V13.0.88
// Based on NVVM 20.0.0
//

.version 9.0
.target sm_100
.address_size 64

	// .globl	_Z6gpukNNPdiiS_
.extern .func  (.param .b32 func_retval0) vprintf
(
	.param .b64 vprintf_param_0,
	.param .b64 vprintf_param_1
)
;
.extern .func  (.param .b64 func_retval0) malloc
(
	.param .b64 malloc_param_0
)
;
.extern .func free
(
	.param .b64 free_param_0
)
;
.global .align 1 .b8 _ZN34_INTERNAL_1763c81d_4_k_cu_10a98c384cuda3std3__45__cpo5beginE[1];
.global .align 1 .b8 _ZN34_INTERNAL_1763c81d_4_k_cu_10a98c384cuda3std3__45__cpo3endE[1];
.global .align 1 .b8 _ZN34_INTERNAL_1763c81d_4_k_cu_10a98c384cuda3std3__45__cpo6cbeginE[1];
.global .align 1 .b8 _ZN34_INTERNAL_1763c81d_4_k_cu_10a98c384cuda3std3__45__cpo4cendE[1];
.global .align 1 .b8 _ZN34_INTERNAL_1763c81d_4_k_cu_10a98c384cuda3std3__45__cpo6rbeginE[1];
.global .align 1 .b8 _ZN34_INTERNAL_1763c81d_4_k_cu_10a98c384cuda3std3__45__cpo4rendE[1];
.global .align 1 .b8 _ZN34_INTERNAL_1763c81d_4_k_cu_10a98c384cuda3std3__45__cpo7crbeginE[1];
.global .align 1 .b8 _ZN34_INTERNAL_1763c81d_4_k_cu_10a98c384cuda3std3__45__cpo5crendE[1];
.global .align 1 .b8 _ZN34_INTERNAL_1763c81d_4_k_cu_10a98c384cuda3std3__436_GLOBAL__N__1763c81d_4_k_cu_10a98c386ignoreE[1];
.global .align 1 .b8 _ZN34_INTERNAL_1763c81d_4_k_cu_10a98c384cuda3std3__419piecewise_constructE[1];
.global .align 1 .b8 _ZN34_INTERNAL_1763c81d_4_k_cu_10a98c384cuda3std3__48in_placeE[1];
.global .align 1 .b8 _ZN34_INTERNAL_1763c81d_4_k_cu_10a98c384cuda3std3__420unreachable_sentinelE[1];
.global .align 1 .b8 _ZN34_INTERNAL_1763c81d_4_k_cu_10a98c384cuda3std3__47nulloptE[1];
.global .align 1 .b8 _ZN34_INTERNAL_1763c81d_4_k_cu_10a98c384cuda3std3__48unexpectE[1];
.global .align 1 .b8 _ZN34_INTERNAL_1763c81d_4_k_cu_10a98c384cuda3std6ranges3__45__cpo4swapE[1];
.global .align 1 .b8 _ZN34_INTERNAL_1763c81d_4_k_cu_10a98c384cuda3std6ranges3__45__cpo9iter_moveE[1];
.global .align 1 .b8 _ZN34_INTERNAL_1763c81d_4_k_cu_10a98c384cuda3std6ranges3__45__cpo5beginE[1];
.global .align 1 .b8 _ZN34_INTERNAL_1763c81d_4_k_cu_10a98c384cuda3std6ranges3__45__cpo3endE[1];
.global .align 1 .b8 _ZN34_INTERNAL_1763c81d_4_k_cu_10a98c384cuda3std6ranges3__45__cpo6cbeginE[1];
.global .align 1 .b8 _ZN34_INTERNAL_1763c81d_4_k_cu_10a98c384cuda3std6ranges3__45__cpo4cendE[1];
.global .align 1 .b8 _ZN34_INTERNAL_1763c81d_4_k_cu_10a98c384cuda3std6ranges3__45__cpo7advanceE[1];
.global .align 1 .b8 _ZN34_INTERNAL_1763c81d_4_k_cu_10a98c384cuda3std6ranges3__45__cpo9iter_swapE[1];
.global .align 1 .b8 _ZN34_INTERNAL_1763c81d_4_k_cu_10a98c384cuda3std6ranges3__45__cpo4nextE[1];
.global .align 1 .b8 _ZN34_INTERNAL_1763c81d_4_k_cu_10a98c384cuda3std6ranges3__45__cpo4prevE[1];
.global .align 1 .b8 _ZN34_INTERNAL_1763c81d_4_k_cu_10a98c384cuda3std6ranges3__45__cpo4dataE[1];
.global .align 1 .b8 _ZN34_INTERNAL_1763c81d_4_k_cu_10a98c384cuda3std6ranges3__45__cpo5cdataE[1];
.global .align 1 .b8 _ZN34_INTERNAL_1763c81d_4_k_cu_10a98c384cuda3std6ranges3__45__cpo4sizeE[1];
.global .align 1 .b8 _ZN34_INTERNAL_1763c81d_4_k_cu_10a98c384cuda3std6ranges3__45__cpo5ssizeE[1];
.global .align 1 .b8 _ZN34_INTERNAL_1763c81d_4_k_cu_10a98c384cuda3std6ranges3__45__cpo8distanceE[1];
.global .align 1 .b8 _ZN34_INTERNAL_1763c81d_4_k_cu_10a98c386thrust24THRUST_300001_SM_1000_NS8cuda_cub3parE[1];
.global .align 1 .b8 _ZN34_INTERNAL_1763c81d_4_k_cu_10a98c386thrust24THRUST_300001_SM_1000_NS8cuda_cub10par_nosyncE[1];
.global .align 1 .b8 _ZN34_INTERNAL_1763c81d_4_k_cu_10a98c386thrust24THRUST_300001_SM_1000_NS6system6detail10sequential3seqE[1];
.global .align 1 .b8 _ZN34_INTERNAL_1763c81d_4_k_cu_10a98c386thrust24THRUST_300001_SM_1000_NS6system3cpp3parE[1];
.global .align 1 .b8 _ZN34_INTERNAL_1763c81d_4_k_cu_10a98c386thrust24THRUST_300001_SM_1000_NS12placeholders2_1E[1];
.global .align 1 .b8 _ZN34_INTERNAL_1763c81d_4_k_cu_10a98c386thrust24THRUST_300001_SM_1000_NS12placeholders2_2E[1];
.global .align 1 .b8 _ZN34_INTERNAL_1763c81d_4_k_cu_10a98c386thrust24THRUST_300001_SM_1000_NS12placeholders2_3E[1];
.global .align 1 .b8 _ZN34_INTERNAL_1763c81d_4_k_cu_10a98c386thrust24THRUST_300001_SM_1000_NS12placeholders2_4E[1];
.global .align 1 .b8 _ZN34_INTERNAL_1763c81d_4_k_cu_10a98c386thrust24THRUST_300001_SM_1000_NS12placeholders2_5E[1];
.global .align 1 .b8 _ZN34_INTERNAL_1763c81d_4_k_cu_10a98c386thrust24THRUST_300001_SM_1000_NS12placeholders2_6E[1];
.global .align 1 .b8 _ZN34_INTERNAL_1763c81d_4_k_cu_10a98c386thrust24THRUST_300001_SM_1000_NS12placeholders2_7E[1];
.global .align 1 .b8 _ZN34_INTERNAL_1763c81d_4_k_cu_10a98c386thrust24THRUST_300001_SM_1000_NS12placeholders2_8E[1];
.global .align 1 .b8 _ZN34_INTERNAL_1763c81d_4_k_cu_10a98c386thrust24THRUST_300001_SM_1000_NS12placeholders2_9E[1];
.global .align 1 .b8 _ZN34_INTERNAL_1763c81d_4_k_cu_10a98c386thrust24THRUST_300001_SM_1000_NS12placeholders3_10E[1];
.global .align 1 .b8 _ZN34_INTERNAL_1763c81d_4_k_cu_10a98c386thrust24THRUST_300001_SM_1000_NS3seqE[1];
.global .align 1 .b8 _ZN34_INTERNAL_1763c81d_4_k_cu_10a98c386thrust24THRUST_300001_SM_1000_NS6deviceE[1];
.global .align 1 .b8 $str[56] = {116, 101, 109, 112, 111, 114, 97, 114, 121, 95, 98, 117, 102, 102, 101, 114, 58, 58, 97, 108, 108, 111, 99, 97, 116, 101, 58, 32, 103, 101, 116, 95, 116, 101, 109, 112, 111, 114, 97, 114, 121, 95, 98, 117, 102, 102, 101, 114, 32, 102, 97, 105, 108, 101, 100};
.global .align 1 .b8 $str$1[4] = {37, 115, 10};

.visible .entry _Z6gpukNNPdiiS_(
	.param .u64 .ptr .align 1 _Z6gpukNNPdiiS__param_0,
	.param .u32 _Z6gpukNNPdiiS__param_1,
	.param .u32 _Z6gpukNNPdiiS__param_2,
	.param .u64 .ptr .align 1 _Z6gpukNNPdiiS__param_3
)
{
	.local .align 8 .b8 	__local_depot0[8];
	.reg .b64 	%SP;
	.reg .b64 	%SPL;
	.reg .pred 	%p<110>;
	.reg .b32 	%r<42>;
	.reg .b64 	%rd<432>;
	.reg .b64 	%fd<160>;

	mov.u64 	%SPL, __local_depot0;
	cvta.local.u64 	%SP, %SPL;
	ld.param.u64 	%rd267, [_Z6gpukNNPdiiS__param_0];
	ld.param.u32 	%r18, [_Z6gpukNNPdiiS__param_1];
	cvta.to.global.u64 	%rd1, %rd267;
	mov.u32 	%r20, %tid.x;
	mov.u32 	%r21, %ctaid.x;
	mov.u32 	%r22, %ntid.x;
	mad.lo.s32 	%r1, %r21, %r22, %r20;
	setp.ge.u32 	%p6, %r1, %r18;
	@%p6 bra 	$L__BB0_114;
	mul.lo.s32 	%r2, %r18, %r1;
	add.s32 	%r23, %r2, %r1;
	mul.wide.u32 	%rd269, %r23, 8;
	add.s64 	%rd270, %rd1, %rd269;
	ld.global.f64 	%fd1, [%rd270];
	setp.lt.s32 	%p7, %r18, 1;
	@%p7 bra 	$L__BB0_14;
	and.b32  	%r3, %r18, 15;
	setp.lt.u32 	%p8, %r18, 16;
	mov.b32 	%r38, 0;
	@%p8 bra 	$L__BB0_5;
	and.b32  	%r38, %r18, 2147483632;
	mov.b32 	%r36, 0;
$L__BB0_4:
	.pragma "nounroll";
	add.s32 	%r26, %r36, %r2;
	mul.wide.s32 	%rd271, %r26, 8;
	add.s64 	%rd272, %rd1, %rd271;
	ld.global.f64 	%fd12, [%rd272];
	sub.f64 	%fd13, %fd1, %fd12;
	abs.f64 	%fd14, %fd13;
	st.global.f64 	[%rd272], %fd14;
	ld.global.f64 	%fd15, [%rd272+8];
	sub.f64 	%fd16, %fd1, %fd15;
	abs.f64 	%fd17, %fd16;
	st.global.f64 	[%rd272+8], %fd17;
	ld.global.f64 	%fd18, [%rd272+16];
	sub.f64 	%fd19, %fd1, %fd18;
	abs.f64 	%fd20, %fd19;
	st.global.f64 	[%rd272+16], %fd20;
	ld.global.f64 	%fd21, [%rd272+24];
	sub.f64 	%fd22, %fd1, %fd21;
	abs.f64 	%fd23, %fd22;
	st.global.f64 	[%rd272+24], %fd23;
	ld.global.f64 	%fd24, [%rd272+32];
	sub.f64 	%fd25, %fd1, %fd24;
	abs.f64 	%fd26, %fd25;
	st.global.f64 	[%rd272+32], %fd26;
	ld.global.f64 	%fd27, [%rd272+40];
	sub.f64 	%fd28, %fd1, %fd27;
	abs.f64 	%fd29, %fd28;
	st.global.f64 	[%rd272+40], %fd29;
	ld.global.f64 	%fd30, [%rd272+48];
	sub.f64 	%fd31, %fd1, %fd30;
	abs.f64 	%fd32, %fd31;
	st.global.f64 	[%rd272+48], %fd32;
	ld.global.f64 	%fd33, [%rd272+56];
	sub.f64 	%fd34, %fd1, %fd33;
	abs.f64 	%fd35, %fd34;
	st.global.f64 	[%rd272+56], %fd35;
	ld.global.f64 	%fd36, [%rd272+64];
	sub.f64 	%fd37, %fd1, %fd36;
	abs.f64 	%fd38, %fd37;
	st.global.f64 	[%rd272+64], %fd38;
	ld.global.f64 	%fd39, [%rd272+72];
	sub.f64 	%fd40, %fd1, %fd39;
	abs.f64 	%fd41, %fd40;
	st.global.f64 	[%rd272+72], %fd41;
	ld.global.f64 	%fd42, [%rd272+80];
	sub.f64 	%fd43, %fd1, %fd42;
	abs.f64 	%fd44, %fd43;
	st.global.f64 	[%rd272+80], %fd44;
	ld.global.f64 	%fd45, [%rd272+88];
	sub.f64 	%fd46, %fd1, %fd45;
	abs.f64 	%fd47, %fd46;
	st.global.f64 	[%rd272+88], %fd47;
	ld.global.f64 	%fd48, [%rd272+96];
	sub.f64 	%fd49, %fd1, %fd48;
	abs.f64 	%fd50, %fd49;
	st.global.f64 	[%rd272+96], %fd50;
	ld.global.f64 	%fd51, [%rd272+104];
	sub.f64 	%fd52, %fd1, %fd51;
	abs.f64 	%fd53, %fd52;
	st.global.f64 	[%rd272+104], %fd53;
	ld.global.f64 	%fd54, [%rd272+112];
	sub.f64 	%fd55, %fd1, %fd54;
	abs.f64 	%fd56, %fd55;
	st.global.f64 	[%rd272+112], %fd56;
	ld.global.f64 	%fd57, [%rd272+120];
	sub.f64 	%fd58, %fd1, %fd57;
	abs.f64 	%fd59, %fd58;
	st.global.f64 	[%rd272+120], %fd59;
	add.s32 	%r36, %r36, 16;
	setp.ne.s32 	%p9, %r36, %r38;
	@%p9 bra 	$L__BB0_4;
$L__BB0_5:
	setp.eq.s32 	%p10, %r3, 0;
	@%p10 bra 	$L__BB0_14;
	and.b32  	%r8, %r18, 7;
	setp.lt.u32 	%p11, %r3, 8;
	@%p11 bra 	$L__BB0_8;
	add.s32 	%r27, %r38, %r2;
	mul.wide.s32 	%rd273, %r27, 8;
	add.s64 	%rd274, %rd1, %rd273;
	ld.global.f64 	%fd60, [%rd274];
	sub.f64 	%fd61, %fd1, %fd60;
	abs.f64 	%fd62, %fd61;
	st.global.f64 	[%rd274], %fd62;
	ld.global.f64 	%fd63, [%rd274+8];
	sub.f64 	%fd64, %fd1, %fd63;
	abs.f64 	%fd65, %fd64;
	st.global.f64 	[%rd274+8], %fd65;
	ld.global.f64 	%fd66, [%rd274+16];
	sub.f64 	%fd67, %fd1, %fd66;
	abs.f64 	%fd68, %fd67;
	st.global.f64 	[%rd274+16], %fd68;
	ld.global.f64 	%fd69, [%rd274+24];
	sub.f64 	%fd70, %fd1, %fd69;
	abs.f64 	%fd71, %fd70;
	st.global.f64 	[%rd274+24], %fd71;
	ld.global.f64 	%fd72, [%rd274+32];
	sub.f64 	%fd73, %fd1, %fd72;
	abs.f64 	%fd74, %fd73;
	st.global.f64 	[%rd274+32], %fd74;
	ld.global.f64 	%fd75, [%rd274+40];
	sub.f64 	%fd76, %fd1, %fd75;
	abs.f64 	%fd77, %fd76;
	st.global.f64 	[%rd274+40], %fd77;
	ld.global.f64 	%fd78, [%rd274+48];
	sub.f64 	%fd79, %fd1, %fd78;
	abs.f64 	%fd80, %fd79;
	st.global.f64 	[%rd274+48], %fd80;
	ld.global.f64 	%fd81, [%rd274+56];
	sub.f64 	%fd82, %fd1, %fd81;
	abs.f64 	%fd83, %fd82;
	st.global.f64 	[%rd274+56], %fd83;
	add.s32 	%r38, %r38, 8;
$L__BB0_8:
	setp.eq.s32 	%p12, %r8, 0;
	@%p12 bra 	$L__BB0_14;
	and.b32  	%r11, %r18, 3;
	setp.lt.u32 	%p13, %r8, 4;
	@%p13 bra 	$L__BB0_11;
	add.s32 	%r28, %r38, %r2;
	mul.wide.s32 	%rd275, %r28, 8;
	add.s64 	%rd276, %rd1, %rd275;
	ld.global.f64 	%fd84, [%rd276];
	sub.f64 	%fd85, %fd1, %fd84;
	abs.f64 	%fd86, %fd85;
	st.global.f64 	[%rd276], %fd86;
	ld.global.f64 	%fd87, [%rd276+8];
	sub.f64 	%fd88, %fd1, %fd87;
	abs.f64 	%fd89, %fd88;
	st.global.f64 	[%rd276+8], %fd89;
	ld.global.f64 	%fd90, [%rd276+16];
	sub.f64 	%fd91, %fd1, %fd90;
	abs.f64 	%fd92, %fd91;
	st.global.f64 	[%rd276+16], %fd92;
	ld.global.f64 	%fd93, [%rd276+24];
	sub.f64 	%fd94, %fd1, %fd93;
	abs.f64 	%fd95, %fd94;
	st.global.f64 	[%rd276+24], %fd95;
	add.s32 	%r38, %r38, 4;
$L__BB0_11:
	setp.eq.s32 	%p14, %r11, 0;
	@%p14 bra 	$L__BB0_14;
	mov.b32 	%r41, 0;
$L__BB0_13:
	.pragma "nounroll";
	add.s32 	%r30, %r38, %r2;
	mul.wide.s32 	%rd277, %r30, 8;
	add.s64 	%rd278, %rd1, %rd277;
	ld.global.f64 	%fd96, [%rd278];
	sub.f64 	%fd97, %fd1, %fd96;
	abs.f64 	%fd98, %fd97;
	st.global.f64 	[%rd278], %fd98;
	add.s32 	%r38, %r38, 1;
	add.s32 	%r41, %r41, 1;
	setp.ne.s32 	%p15, %r41, %r11;
	@%p15 bra 	$L__BB0_13;
$L__BB0_14:
	mul.wide.s32 	%rd279, %r2, 8;
	add.s64 	%rd2, %rd1, %rd279;
	add.s64 	%rd3, %rd267, %rd279;
	add.s32 	%r31, %r2, %r18;
	mul.wide.s32 	%rd280, %r31, 8;
	add.s64 	%rd4, %rd267, %rd280;
	sub.s64 	%rd5, %rd280, %rd279;
	shr.s64 	%rd6, %rd5, 3;
	{ // callseq 0, 0
	.param .b64 param0;
	st.param.b64 	[param0], %rd5;
	.param .b64 retval0;
	call.uni (retval0), 
	malloc, 
	(
	param0
	);
	ld.param.b64 	%rd281, [retval0];
	} // callseq 0
	setp.eq.s64 	%p16, %rd281, 0;
	@%p16 bra 	$L__BB0_22;
	mul.wide.s32 	%rd282, %r18, 8;
	add.s64 	%rd8, %rd2, %rd282;
	setp.lt.s32 	%p17, %r18, 1;
	mov.u64 	%rd386, %rd2;
	mov.u64 	%rd387, %rd2;
	@%p17 bra 	$L__BB0_24;
$L__BB0_16:
	mov.u64 	%rd152, %rd386;
	add.s64 	%rd386, %rd152, 256;
	min.u64 	%rd155, %rd386, %rd8;
	add.s64 	%rd389, %rd152, 8;
	setp.eq.s64 	%p18, %rd389, %rd155;
	@%p18 bra 	$L__BB0_23;
	mov.b64 	%rd388, 0;
	mov.u64 	%rd390, %rd387;
	mov.u64 	%rd391, %rd387;
$L__BB0_18:
	add.s64 	%rd161, %rd390, 8;
	add.s64 	%rd162, %rd391, 8;
	ld.global.f64 	%fd6, [%rd391+8];
	ld.global.f64 	%fd99, [%rd387];
	setp.lt.f64 	%p19, %fd6, %fd99;
	@%p19 bra 	$L__BB0_80;
	ld.global.f64 	%fd159, [%rd391];
	setp.geu.f64 	%p25, %fd6, %fd159;
	mov.u64 	%rd399, %rd162;
	@%p25 bra 	$L__BB0_21;
$L__BB0_20:
	mov.u64 	%rd180, %rd391;
	st.global.f64 	[%rd399], %fd159;
	add.s64 	%rd391, %rd180, -8;
	ld.global.f64 	%fd159, [%rd180+-8];
	setp.lt.f64 	%p26, %fd6, %fd159;
	mov.u64 	%rd399, %rd180;
	@%p26 bra 	$L__BB0_20;
$L__BB0_21:
	st.global.f64 	[%rd399], %fd6;
	bra.uni 	$L__BB0_87;
$L__BB0_22:
	add.u64 	%rd323, %SP, 0;
	add.u64 	%rd324, %SPL, 0;
	{ // callseq 2, 0
	.param .b64 param0;
	st.param.b64 	[param0], 0;
	call.uni 
	free, 
	(
	param0
	);
	} // callseq 2
	mov.u64 	%rd325, $str;
	cvta.global.u64 	%rd326, %rd325;
	st.local.u64 	[%rd324], %rd326;
	mov.u64 	%rd327, $str$1;
	cvta.global.u64 	%rd328, %rd327;
	{ // callseq 3, 0
	.param .b64 param0;
	st.param.b64 	[param0], %rd328;
	.param .b64 param1;
	st.param.b64 	[param1], %rd323;
	.param .b32 retval0;
	call.uni (retval0), 
	vprintf, 
	(
	param0, 
	param1
	);
	ld.param.b32 	%r33, [retval0];
	} // callseq 3
	// begin inline asm
	trap;
	// end inline asm
$L__BB0_23:
	setp.lt.u64 	%p28, %rd386, %rd8;
	add.s64 	%rd387, %rd387, 256;
	@%p28 bra 	$L__BB0_16;
$L__BB0_24:
	setp.lt.s64 	%p29, %rd6, 33;
	@%p29 bra 	$L__BB0_113;
	setp.gt.s32 	%p30, %r18, 0;
	add.s64 	%rd10, %rd281, %rd5;
	@%p30 bra 	$L__BB0_33;
	mov.b64 	%rd400, 32;
	mov.pred 	%p108, 0;
$L__BB0_27:
	mov.pred 	%p109, %p108;
	not.pred 	%p108, %p109;
	@%p108 bra 	$L__BB0_105;
	shl.b64 	%rd187, %rd400, 4;
	mov.u64 	%rd401, %rd2;
	mov.u64 	%rd404, %rd281;
$L__BB0_29:
	shl.b64 	%rd285, %rd400, 3;
	add.s64 	%rd190, %rd404, %rd285;
	sub.s64 	%rd286, %rd190, %rd10;
	setp.lt.s64 	%p33, %rd286, 0;
	selp.b64 	%rd287, %rd190, %rd10, %p33;
	add.s64 	%rd288, %rd287, %rd285;
	sub.s64 	%rd289, %rd288, %rd10;
	setp.lt.s64 	%p34, %rd289, 0;
	selp.b64 	%rd290, %rd288, %rd10, %p34;
	setp.eq.s64 	%p35, %rd404, %rd287;
	setp.eq.s64 	%p36, %rd287, %rd290;
	or.pred  	%p37, %p35, %p36;
	mov.u64 	%rd405, %rd287;
	mov.u64 	%rd410, %rd401;
	@%p37 bra 	$L__BB0_90;
	mov.u64 	%rd410, %rd401;
	mov.u64 	%rd405, %rd287;
$L__BB0_31:
	ld.f64 	%fd10, [%rd405];
	ld.f64 	%fd11, [%rd404];
	setp.geu.f64 	%p38, %fd10, %fd11;
	@%p38 bra 	$L__BB0_88;
	st.global.f64 	[%rd410], %fd10;
	add.s64 	%rd405, %rd405, 8;
	bra.uni 	$L__BB0_89;
$L__BB0_33:
	mov.b64 	%rd330, 32;
	mov.pred 	%p107, 0;
$L__BB0_34:
	mov.pred 	%p109, %p107;
	@%p109 bra 	$L__BB0_57;
	mov.u64 	%rd337, %rd3;
	mov.u64 	%rd339, %rd2;
	mov.u64 	%rd333, %rd281;
$L__BB0_36:
	shl.b64 	%rd295, %rd330, 3;
	add.s64 	%rd15, %rd339, %rd295;
	add.s64 	%rd16, %rd337, %rd295;
	setp.lt.u64 	%p57, %rd15, %rd8;
	min.u64 	%rd17, %rd15, %rd8;
	selp.b64 	%rd18, %rd16, %rd4, %p57;
	add.s64 	%rd296, %rd17, %rd295;
	min.u64 	%rd19, %rd296, %rd8;
	setp.eq.s64 	%p58, %rd339, %rd17;
	setp.eq.s64 	%p59, %rd17, %rd19;
	or.pred  	%p60, %p58, %p59;
	mov.u64 	%rd347, %rd333;
	mov.u64 	%rd336, %rd17;
	mov.u64 	%rd334, %rd18;
	@%p60 bra 	$L__BB0_42;
	mov.u64 	%rd334, %rd18;
	mov.u64 	%rd335, %rd17;
	mov.u64 	%rd336, %rd17;
	mov.u64 	%rd338, %rd339;
	mov.u64 	%rd347, %rd333;
$L__BB0_38:
	ld.global.f64 	%fd2, [%rd336];
	ld.global.f64 	%fd3, [%rd339];
	setp.geu.f64 	%p61, %fd2, %fd3;
	@%p61 bra 	$L__BB0_40;
	st.f64 	[%rd347], %fd2;
	add.s64 	%rd335, %rd335, 8;
	add.s64 	%rd336, %rd336, 8;
	add.s64 	%rd334, %rd334, 8;
	bra.uni 	$L__BB0_41;
$L__BB0_40:
	st.f64 	[%rd347], %fd3;
	add.s64 	%rd338, %rd338, 8;
	add.s64 	%rd339, %rd339, 8;
	add.s64 	%rd337, %rd337, 8;
$L__BB0_41:
	add.s64 	%rd347, %rd347, 8;
	setp.ne.s64 	%p62, %rd338, %rd17;
	setp.ne.s64 	%p63, %rd335, %rd19;
	and.pred  	%p64, %p62, %p63;
	@%p64 bra 	$L__BB0_38;
$L__BB0_42:
	sub.s64 	%rd45, %rd18, %rd337;
	shr.s64 	%rd46, %rd45, 3;
	setp.lt.s64 	%p65, %rd46, 1;
	@%p65 bra 	$L__BB0_49;
	and.b64  	%rd47, %rd46, 3;
	setp.eq.s64 	%p66, %rd47, 0;
	mov.u64 	%rd352, %rd347;
	mov.u64 	%rd353, %rd339;
	mov.u64 	%rd354, %rd46;
	@%p66 bra 	$L__BB0_47;
	ld.global.f64 	%fd121, [%rd339];
	st.f64 	[%rd347], %fd121;
	add.s64 	%rd353, %rd339, 8;
	add.s64 	%rd352, %rd347, 8;
	add.s64 	%rd354, %rd46, -1;
	setp.eq.s64 	%p67, %rd47, 1;
	@%p67 bra 	$L__BB0_47;
	ld.global.f64 	%fd122, [%rd339+8];
	st.f64 	[%rd347+8], %fd122;
	add.s64 	%rd353, %rd339, 16;
	add.s64 	%rd352, %rd347, 16;
	add.s64 	%rd354, %rd46, -2;
	setp.eq.s64 	%p68, %rd47, 2;
	@%p68 bra 	$L__BB0_47;
	ld.global.f64 	%fd123, [%rd339+16];
	st.f64 	[%rd347+16], %fd123;
	add.s64 	%rd353, %rd339, 24;
	add.s64 	%rd352, %rd347, 24;
	add.s64 	%rd354, %rd46, -3;
$L__BB0_47:
	setp.lt.u64 	%p69, %rd46, 4;
	@%p69 bra 	$L__BB0_49;
$L__BB0_48:
	ld.global.f64 	%fd124, [%rd353];
	st.f64 	[%rd352], %fd124;
	ld.global.f64 	%fd125, [%rd353+8];
	st.f64 	[%rd352+8], %fd125;
	ld.global.f64 	%fd126, [%rd353+16];
	st.f64 	[%rd352+16], %fd126;
	ld.global.f64 	%fd127, [%rd353+24];
	st.f64 	[%rd352+24], %fd127;
	add.s64 	%rd353, %rd353, 32;
	add.s64 	%rd352, %rd352, 32;
	add.s64 	%rd65, %rd354, -4;
	setp.gt.u64 	%p70, %rd354, 4;
	mov.u64 	%rd354, %rd65;
	@%p70 bra 	$L__BB0_48;
$L__BB0_49:
	add.s64 	%rd66, %rd347, %rd45;
	setp.lt.u64 	%p71, %rd15, %rd8;
	min.u64 	%rd297, %rd15, %rd8;
	shl.b64 	%rd298, %rd330, 3;
	add.s64 	%rd299, %rd297, %rd298;
	setp.lt.u64 	%p72, %rd299, %rd8;
	selp.b64 	%rd300, %rd16, %rd4, %p71;
	add.s64 	%rd301, %rd300, %rd298;
	selp.b64 	%rd302, %rd301, %rd4, %p72;
	sub.s64 	%rd303, %rd302, %rd334;
	shr.s64 	%rd67, %rd303, 3;
	setp.lt.s64 	%p73, %rd67, 1;
	@%p73 bra 	$L__BB0_56;
	and.b64  	%rd68, %rd67, 3;
	setp.eq.s64 	%p74, %rd68, 0;
	mov.u64 	%rd358, %rd66;
	mov.u64 	%rd359, %rd336;
	mov.u64 	%rd360, %rd67;
	@%p74 bra 	$L__BB0_54;
	ld.global.f64 	%fd128, [%rd336];
	st.f64 	[%rd66], %fd128;
	add.s64 	%rd359, %rd336, 8;
	add.s64 	%rd358, %rd66, 8;
	add.s64 	%rd360, %rd67, -1;
	setp.eq.s64 	%p75, %rd68, 1;
	@%p75 bra 	$L__BB0_54;
	ld.global.f64 	%fd129, [%rd336+8];
	st.f64 	[%rd66+8], %fd129;
	add.s64 	%rd359, %rd336, 16;
	add.s64 	%rd358, %rd66, 16;
	add.s64 	%rd360, %rd67, -2;
	setp.eq.s64 	%p76, %rd68, 2;
	@%p76 bra 	$L__BB0_54;
	ld.global.f64 	%fd130, [%rd336+16];
	st.f64 	[%rd66+16], %fd130;
	add.s64 	%rd359, %rd336, 24;
	add.s64 	%rd358, %rd66, 24;
	add.s64 	%rd360, %rd67, -3;
$L__BB0_54:
	setp.lt.u64 	%p77, %rd67, 4;
	@%p77 bra 	$L__BB0_56;
$L__BB0_55:
	ld.global.f64 	%fd131, [%rd359];
	st.f64 	[%rd358], %fd131;
	ld.global.f64 	%fd132, [%rd359+8];
	st.f64 	[%rd358+8], %fd132;
	ld.global.f64 	%fd133, [%rd359+16];
	st.f64 	[%rd358+16], %fd133;
	ld.global.f64 	%fd134, [%rd359+24];
	st.f64 	[%rd358+24], %fd134;
	add.s64 	%rd359, %rd359, 32;
	add.s64 	%rd358, %rd358, 32;
	add.s64 	%rd86, %rd360, -4;
	setp.gt.u64 	%p78, %rd360, 4;
	mov.u64 	%rd360, %rd86;
	@%p78 bra 	$L__BB0_55;
$L__BB0_56:
	add.s64 	%rd339, %rd15, %rd298;
	add.s64 	%rd337, %rd16, %rd298;
	shl.b64 	%rd305, %rd330, 4;
	add.s64 	%rd333, %rd333, %rd305;
	setp.lt.u64 	%p79, %rd339, %rd8;
	@%p79 bra 	$L__BB0_36;
	bra.uni 	$L__BB0_79;
$L__BB0_57:
	shl.b64 	%rd90, %rd330, 4;
	mov.u64 	%rd364, %rd2;
	mov.u64 	%rd367, %rd281;
$L__BB0_58:
	shl.b64 	%rd306, %rd330, 3;
	add.s64 	%rd93, %rd367, %rd306;
	sub.s64 	%rd307, %rd93, %rd10;
	setp.lt.s64 	%p80, %rd307, 0;
	selp.b64 	%rd308, %rd93, %rd10, %p80;
	add.s64 	%rd309, %rd308, %rd306;
	sub.s64 	%rd310, %rd309, %rd10;
	setp.lt.s64 	%p81, %rd310, 0;
	selp.b64 	%rd311, %rd309, %rd10, %p81;
	setp.eq.s64 	%p82, %rd367, %rd308;
	setp.eq.s64 	%p83, %rd308, %rd311;
	or.pred  	%p84, %p82, %p83;
	mov.u64 	%rd368, %rd308;
	mov.u64 	%rd373, %rd364;
	@%p84 bra 	$L__BB0_64;
	mov.u64 	%rd373, %rd364;
	mov.u64 	%rd368, %rd308;
$L__BB0_60:
	ld.f64 	%fd4, [%rd368];
	ld.f64 	%fd5, [%rd367];
	setp.geu.f64 	%p85, %fd4, %fd5;
	@%p85 bra 	$L__BB0_62;
	st.global.f64 	[%rd373], %fd4;
	add.s64 	%rd368, %rd368, 8;
	bra.uni 	$L__BB0_63;
$L__BB0_62:
	st.global.f64 	[%rd373], %fd5;
	add.s64 	%rd367, %rd367, 8;
$L__BB0_63:
	add.s64 	%rd373, %rd373, 8;
	setp.ne.s64 	%p86, %rd367, %rd308;
	setp.ne.s64 	%p87, %rd368, %rd311;
	and.pred  	%p88, %p86, %p87;
	@%p88 bra 	$L__BB0_60;
$L__BB0_64:
	sub.s64 	%rd107, %rd308, %rd367;
	shr.s64 	%rd108, %rd107, 3;
	setp.lt.s64 	%p89, %rd108, 1;
	@%p89 bra 	$L__BB0_71;
	and.b64  	%rd109, %rd108, 3;
	setp.eq.s64 	%p90, %rd109, 0;
	mov.u64 	%rd374, %rd373;
	mov.u64 	%rd375, %rd367;
	mov.u64 	%rd376, %rd108;
	@%p90 bra 	$L__BB0_69;
	ld.f64 	%fd135, [%rd367];
	st.global.f64 	[%rd373], %fd135;
	add.s64 	%rd375, %rd367, 8;
	add.s64 	%rd374, %rd373, 8;
	add.s64 	%rd376, %rd108, -1;
	setp.eq.s64 	%p91, %rd109, 1;
	@%p91 bra 	$L__BB0_69;
	ld.f64 	%fd136, [%rd367+8];
	st.global.f64 	[%rd373+8], %fd136;
	add.s64 	%rd375, %rd367, 16;
	add.s64 	%rd374, %rd373, 16;
	add.s64 	%rd376, %rd108, -2;
	setp.eq.s64 	%p92, %rd109, 2;
	@%p92 bra 	$L__BB0_69;
	ld.f64 	%fd137, [%rd367+16];
	st.global.f64 	[%rd373+16], %fd137;
	add.s64 	%rd375, %rd367, 24;
	add.s64 	%rd374, %rd373, 24;
	add.s64 	%rd376, %rd108, -3;
$L__BB0_69:
	setp.lt.u64 	%p93, %rd108, 4;
	@%p93 bra 	$L__BB0_71;
$L__BB0_70:
	ld.f64 	%fd138, [%rd375];
	st.global.f64 	[%rd374], %fd138;
	ld.f64 	%fd139, [%rd375+8];
	st.global.f64 	[%rd374+8], %fd139;
	ld.f64 	%fd140, [%rd375+16];
	st.global.f64 	[%rd374+16], %fd140;
	ld.f64 	%fd141, [%rd375+24];
	st.global.f64 	[%rd374+24], %fd141;
	add.s64 	%rd375, %rd375, 32;
	add.s64 	%rd374, %rd374, 32;
	add.s64 	%rd127, %rd376, -4;
	setp.gt.u64 	%p94, %rd376, 4;
	mov.u64 	%rd376, %rd127;
	@%p94 bra 	$L__BB0_70;
$L__BB0_71:
	add.s64 	%rd128, %rd373, %rd107;
	sub.s64 	%rd312, %rd311, %rd368;
	shr.s64 	%rd129, %rd312, 3;
	setp.lt.s64 	%p95, %rd129, 1;
	@%p95 bra 	$L__BB0_78;
	and.b64  	%rd130, %rd129, 3;
	setp.eq.s64 	%p96, %rd130, 0;
	mov.u64 	%rd380, %rd128;
	mov.u64 	%rd381, %rd368;
	mov.u64 	%rd382, %rd129;
	@%p96 bra 	$L__BB0_76;
	ld.f64 	%fd142, [%rd368];
	st.global.f64 	[%rd128], %fd142;
	add.s64 	%rd381, %rd368, 8;
	add.s64 	%rd380, %rd128, 8;
	add.s64 	%rd382, %rd129, -1;
	setp.eq.s64 	%p97, %rd130, 1;
	@%p97 bra 	$L__BB0_76;
	ld.f64 	%fd143, [%rd368+8];
	st.global.f64 	[%rd128+8], %fd143;
	add.s64 	%rd381, %rd368, 16;
	add.s64 	%rd380, %rd128, 16;
	add.s64 	%rd382, %rd129, -2;
	setp.eq.s64 	%p98, %rd130, 2;
	@%p98 bra 	$L__BB0_76;
	ld.f64 	%fd144, [%rd368+16];
	st.global.f64 	[%rd128+16], %fd144;
	add.s64 	%rd381, %rd368, 24;
	add.s64 	%rd380, %rd128, 24;
	add.s64 	%rd382, %rd129, -3;
$L__BB0_76:
	setp.lt.u64 	%p99, %rd129, 4;
	@%p99 bra 	$L__BB0_78;
$L__BB0_77:
	ld.f64 	%fd145, [%rd381];
	st.global.f64 	[%rd380], %fd145;
	ld.f64 	%fd146, [%rd381+8];
	st.global.f64 	[%rd380+8], %fd146;
	ld.f64 	%fd147, [%rd381+16];
	st.global.f64 	[%rd380+16], %fd147;
	ld.f64 	%fd148, [%rd381+24];
	st.global.f64 	[%rd380+24], %fd148;
	add.s64 	%rd381, %rd381, 32;
	add.s64 	%rd380, %rd380, 32;
	add.s64 	%rd148, %rd382, -4;
	setp.gt.u64 	%p100, %rd382, 4;
	mov.u64 	%rd382, %rd148;
	@%p100 bra 	$L__BB0_77;
$L__BB0_78:
	shl.b64 	%rd313, %rd330, 3;
	add.s64 	%rd367, %rd93, %rd313;
	add.s64 	%rd364, %rd364, %rd90;
	sub.s64 	%rd314, %rd367, %rd10;
	setp.lt.s64 	%p101, %rd314, 0;
	@%p101 bra 	$L__BB0_58;
$L__BB0_79:
	shl.b64 	%rd330, %rd330, 1;
	not.pred 	%p107, %p109;
	setp.lt.s64 	%p102, %rd330, %rd6;
	@%p102 bra 	$L__BB0_34;
	bra.uni 	$L__BB0_106;
$L__BB0_80:
	add.s64 	%rd392, %rd391, 16;
	and.b64  	%rd164, %rd388, 3;
	setp.eq.s64 	%p20, %rd164, 3;
	mov.u64 	%rd393, %rd389;
	mov.u64 	%rd394, %rd161;
	@%p20 bra 	$L__BB0_84;
	add.s64 	%rd393, %rd389, -8;
	ld.global.f64 	%fd100, [%rd390];
	st.global.f64 	[%rd162], %fd100;
	setp.eq.s64 	%p21, %rd164, 0;
	mov.u64 	%rd392, %rd162;
	mov.u64 	%rd394, %rd390;
	@%p21 bra 	$L__BB0_84;
	add.s64 	%rd393, %rd389, -16;
	add.s64 	%rd394, %rd390, -8;
	ld.global.f64 	%fd101, [%rd390+-8];
	st.global.f64 	[%rd391], %fd101;
	setp.eq.s64 	%p22, %rd164, 1;
	mov.u64 	%rd392, %rd391;
	@%p22 bra 	$L__BB0_84;
	add.s64 	%rd393, %rd389, -24;
	add.s64 	%rd394, %rd390, -16;
	add.s64 	%rd392, %rd391, -8;
	ld.global.f64 	%fd102, [%rd390+-16];
	st.global.f64 	[%rd391+-8], %fd102;
$L__BB0_84:
	setp.lt.u64 	%p23, %rd388, 3;
	@%p23 bra 	$L__BB0_86;
$L__BB0_85:
	ld.global.f64 	%fd103, [%rd394+-8];
	st.global.f64 	[%rd392+-8], %fd103;
	ld.global.f64 	%fd104, [%rd394+-16];
	st.global.f64 	[%rd392+-16], %fd104;
	ld.global.f64 	%fd105, [%rd394+-24];
	st.global.f64 	[%rd392+-24], %fd105;
	add.s64 	%rd393, %rd393, -32;
	add.s64 	%rd178, %rd394, -32;
	add.s64 	%rd179, %rd392, -32;
	ld.global.f64 	%fd106, [%rd394+-32];
	st.global.f64 	[%rd392+-32], %fd106;
	setp.ne.s64 	%p24, %rd152, %rd393;
	mov.u64 	%rd392, %rd179;
	mov.u64 	%rd394, %rd178;
	@%p24 bra 	$L__BB0_85;
$L__BB0_86:
	st.global.f64 	[%rd387], %fd6;
$L__BB0_87:
	add.s64 	%rd389, %rd389, 8;
	setp.eq.s64 	%p27, %rd389, %rd155;
	add.s64 	%rd388, %rd388, 1;
	mov.u64 	%rd390, %rd161;
	mov.u64 	%rd391, %rd162;
	@%p27 bra 	$L__BB0_23;
	bra.uni 	$L__BB0_18;
$L__BB0_88:
	st.global.f64 	[%rd410], %fd11;
	add.s64 	%rd404, %rd404, 8;
$L__BB0_89:
	add.s64 	%rd410, %rd410, 8;
	setp.ne.s64 	%p39, %rd404, %rd287;
	setp.ne.s64 	%p40, %rd405, %rd290;
	and.pred  	%p41, %p39, %p40;
	@%p41 bra 	$L__BB0_31;
$L__BB0_90:
	sub.s64 	%rd204, %rd287, %rd404;
	shr.s64 	%rd205, %rd204, 3;
	setp.lt.s64 	%p42, %rd205, 1;
	@%p42 bra 	$L__BB0_97;
	and.b64  	%rd206, %rd205, 3;
	setp.eq.s64 	%p43, %rd206, 0;
	mov.u64 	%rd411, %rd410;
	mov.u64 	%rd412, %rd404;
	mov.u64 	%rd413, %rd205;
	@%p43 bra 	$L__BB0_95;
	ld.f64 	%fd107, [%rd404];
	st.global.f64 	[%rd410], %fd107;
	add.s64 	%rd412, %rd404, 8;
	add.s64 	%rd411, %rd410, 8;
	add.s64 	%rd413, %rd205, -1;
	setp.eq.s64 	%p44, %rd206, 1;
	@%p44 bra 	$L__BB0_95;
	ld.f64 	%fd108, [%rd404+8];
	st.global.f64 	[%rd410+8], %fd108;
	add.s64 	%rd412, %rd404, 16;
	add.s64 	%rd411, %rd410, 16;
	add.s64 	%rd413, %rd205, -2;
	setp.eq.s64 	%p45, %rd206, 2;
	@%p45 bra 	$L__BB0_95;
	ld.f64 	%fd109, [%rd404+16];
	st.global.f64 	[%rd410+16], %fd109;
	add.s64 	%rd412, %rd404, 24;
	add.s64 	%rd411, %rd410, 24;
	add.s64 	%rd413, %rd205, -3;
$L__BB0_95:
	setp.lt.u64 	%p46, %rd205, 4;
	@%p46 bra 	$L__BB0_97;
$L__BB0_96:
	ld.f64 	%fd110, [%rd412];
	st.global.f64 	[%rd411], %fd110;
	ld.f64 	%fd111, [%rd412+8];
	st.global.f64 	[%rd411+8], %fd111;
	ld.f64 	%fd112, [%rd412+16];
	st.global.f64 	[%rd411+16], %fd112;
	ld.f64 	%fd113, [%rd412+24];
	st.global.f64 	[%rd411+24], %fd113;
	add.s64 	%rd412, %rd412, 32;
	add.s64 	%rd411, %rd411, 32;
	add.s64 	%rd224, %rd413, -4;
	setp.gt.u64 	%p47, %rd413, 4;
	mov.u64 	%rd413, %rd224;
	@%p47 bra 	$L__BB0_96;
$L__BB0_97:
	add.s64 	%rd225, %rd410, %rd204;
	sub.s64 	%rd291, %rd290, %rd405;
	shr.s64 	%rd226, %rd291, 3;
	setp.lt.s64 	%p48, %rd226, 1;
	@%p48 bra 	$L__BB0_104;
	and.b64  	%rd227, %rd226, 3;
	setp.eq.s64 	%p49, %rd227, 0;
	mov.u64 	%rd417, %rd225;
	mov.u64 	%rd418, %rd405;
	mov.u64 	%rd419, %rd226;
	@%p49 bra 	$L__BB0_102;
	ld.f64 	%fd114, [%rd405];
	st.global.f64 	[%rd225], %fd114;
	add.s64 	%rd418, %rd405, 8;
	add.s64 	%rd417, %rd225, 8;
	add.s64 	%rd419, %rd226, -1;
	setp.eq.s64 	%p50, %rd227, 1;
	@%p50 bra 	$L__BB0_102;
	ld.f64 	%fd115, [%rd405+8];
	st.global.f64 	[%rd225+8], %fd115;
	add.s64 	%rd418, %rd405, 16;
	add.s64 	%rd417, %rd225, 16;
	add.s64 	%rd419, %rd226, -2;
	setp.eq.s64 	%p51, %rd227, 2;
	@%p51 bra 	$L__BB0_102;
	ld.f64 	%fd116, [%rd405+16];
	st.global.f64 	[%rd225+16], %fd116;
	add.s64 	%rd418, %rd405, 24;
	add.s64 	%rd417, %rd225, 24;
	add.s64 	%rd419, %rd226, -3;
$L__BB0_102:
	setp.lt.u64 	%p52, %rd226, 4;
	@%p52 bra 	$L__BB0_104;
$L__BB0_103:
	ld.f64 	%fd117, [%rd418];
	st.global.f64 	[%rd417], %fd117;
	ld.f64 	%fd118, [%rd418+8];
	st.global.f64 	[%rd417+8], %fd118;
	ld.f64 	%fd119, [%rd418+16];
	st.global.f64 	[%rd417+16], %fd119;
	ld.f64 	%fd120, [%rd418+24];
	st.global.f64 	[%rd417+24], %fd120;
	add.s64 	%rd418, %rd418, 32;
	add.s64 	%rd417, %rd417, 32;
	add.s64 	%rd245, %rd419, -4;
	setp.gt.u64 	%p53, %rd419, 4;
	mov.u64 	%rd419, %rd245;
	@%p53 bra 	$L__BB0_103;
$L__BB0_104:
	add.s64 	%rd404, %rd190, %rd285;
	add.s64 	%rd401, %rd401, %rd187;
	sub.s64 	%rd293, %rd404, %rd10;
	setp.lt.s64 	%p54, %rd293, 0;
	@%p54 bra 	$L__BB0_29;
$L__BB0_105:
	shl.b64 	%rd400, %rd400, 1;
	setp.lt.s64 	%p55, %rd400, %rd6;
	@%p55 bra 	$L__BB0_27;
$L__BB0_106:
	@%p109 bra 	$L__BB0_113;
	max.s64 	%rd315, %rd6, 1;
	and.b64  	%rd423, %rd315, 3;
	setp.eq.s64 	%p103, %rd423, 0;
	mov.u64 	%rd426, %rd2;
	mov.u64 	%rd427, %rd281;
	mov.u64 	%rd428, %rd6;
	@%p103 bra 	$L__BB0_110;
	sub.s64 	%rd428, %rd6, %rd423;
	mov.u64 	%rd426, %rd2;
	mov.u64 	%rd427, %rd281;
$L__BB0_109:
	.pragma "nounroll";
	ld.f64 	%fd149, [%rd427];
	st.global.f64 	[%rd426], %fd149;
	add.s64 	%rd427, %rd427, 8;
	add.s64 	%rd426, %rd426, 8;
	add.s64 	%rd423, %rd423, -1;
	setp.ne.s64 	%p104, %rd423, 0;
	@%p104 bra 	$L__BB0_109;
$L__BB0_110:
	min.s64 	%rd316, %rd6, 1;
	sub.s64 	%rd317, %rd6, %rd316;
	setp.lt.u64 	%p105, %rd317, 3;
	@%p105 bra 	$L__BB0_113;
	add.s64 	%rd429, %rd428, 4;
$L__BB0_112:
	ld.f64 	%fd150, [%rd427];
	st.global.f64 	[%rd426], %fd150;
	ld.f64 	%fd151, [%rd427+8];
	st.global.f64 	[%rd426+8], %fd151;
	ld.f64 	%fd152, [%rd427+16];
	st.global.f64 	[%rd426+16], %fd152;
	ld.f64 	%fd153, [%rd427+24];
	st.global.f64 	[%rd426+24], %fd153;
	add.s64 	%rd427, %rd427, 32;
	add.s64 	%rd426, %rd426, 32;
	add.s64 	%rd429, %rd429, -4;
	setp.gt.s64 	%p106, %rd429, 4;
	@%p106 bra 	$L__BB0_112;
$L__BB0_113:
	ld.param.u64 	%rd329, [_Z6gpukNNPdiiS__param_3];
	ld.param.u32 	%r35, [_Z6gpukNNPdiiS__param_2];
	{ // callseq 1, 0
	.param .b64 param0;
	st.param.b64 	[param0], %rd281;
	call.uni 
	free, 
	(
	param0
	);
	} // callseq 1
	mul.wide.s32 	%rd318, %r35, 8;
	add.s64 	%rd319, %rd2, %rd318;
	ld.global.f64 	%fd154, [%rd319];
	cvt.rn.f64.s32 	%fd155, %r35;
	shl.b32 	%r32, %r18, 1;
	cvt.rn.f64.s32 	%fd156, %r32;
	mul.f64 	%fd157, %fd154, %fd156;
	div.rn.f64 	%fd158, %fd155, %fd157;
	cvta.to.global.u64 	%rd320, %rd329;
	mul.wide.u32 	%rd321, %r1, 8;
	add.s64 	%rd322, %rd320, %rd321;
	st.global.f64 	[%rd322], %fd158;
$L__BB0_114:
	ret;

}
	// .globl	_ZN3cub18CUB_300001_SM_10006detail11EmptyKernelIvEEvv
.visible .entry _ZN3cub18CUB_300001_SM_10006detail11EmptyKernelIvEEvv()
{


	ret;

}


// ===== COMPILED SASS (sm_100) =====

	.target	sm_100

	.elftype	@"ET_EXEC"


//--------------------- .note.nv.tkinfo           --------------------------
	.section	.note.nv.tkinfo,"",@"SHT_NOTE"
	.sectionflags	@"SHF_NOTE_NV_TKINFO"
	.tkinfo
        /*0018*/ 	.word	0x00000002
        /*0030*/ 	.string	""
        /*0030*/ 	.string	"ptxas"
        /*0030*/ 	.string	"Cuda compilation tools, release 13.0, V13.0.88"
        /*0030*/ 	.string	"Build cuda_13.0.r13.0/compiler.36424714_0"
        /*0030*/ 	.string	"-arch sm_100 -m 64 "



//--------------------- .note.nv.cuinfo           --------------------------
	.section	.note.nv.cuinfo,"",@"SHT_NOTE"
	.sectionflags	@"SHF_NOTE_NV_CUINFO"
        /*0018*/ 	.short	0x0002
        /*001a*/ 	.short	0x0064
        /*001c*/ 	.short	0x0082
	.zero		2


//--------------------- .nv.info                  --------------------------
	.section	.nv.info,"",@"SHT_CUDA_INFO"
	.align	4


	//----- nvinfo : EIATTR_REGCOUNT
	.align		4
        /*0000*/ 	.byte	0x04, 0x2f
        /*0002*/ 	.short	(.L_48 - .L_47)
	.align		4
.L_47:
        /*0004*/ 	.word	index@(_Z6gpukNNPdiiS_)
        /*0008*/ 	.word	0x0000002e


	//----- nvinfo : EIATTR_FRAME_SIZE
	.align		4
.L_48:
        /*000c*/ 	.byte	0x04, 0x11
        /*000e*/ 	.short	(.L_50 - .L_49)
	.align		4
.L_49:
        /*0010*/ 	.word	index@($__internal_0_$__cuda_sm20_div_rn_f64_full)
        /*0014*/ 	.word	0x00000008


	//----- nvinfo : EIATTR_FRAME_SIZE
	.align		4
.L_50:
        /*0018*/ 	.byte	0x04, 0x11
        /*001a*/ 	.short	(.L_52 - .L_51)
	.align		4
.L_51:
        /*001c*/ 	.word	index@(_Z6gpukNNPdiiS_)
        /*0020*/ 	.word	0x00000008


	//----- nvinfo : EIATTR_REGCOUNT
	.align		4
.L_52:
        /*0024*/ 	.byte	0x04, 0x2f
        /*0026*/ 	.short	(.L_54 - .L_53)
	.align		4
.L_53:
        /*0028*/ 	.word	index@(_ZN3cub18CUB_300001_SM_10006detail11EmptyKernelIvEEvv)
        /*002c*/ 	.word	0x00000004


	//----- nvinfo : EIATTR_FRAME_SIZE
	.align		4
.L_54:
        /*0030*/ 	.byte	0x04, 0x11
        /*0032*/ 	.short	(.L_56 - .L_55)
	.align		4
.L_55:
        /*0034*/ 	.word	index@(_ZN3cub18CUB_300001_SM_10006detail11EmptyKernelIvEEvv)
        /*0038*/ 	.word	0x00000000


	//----- nvinfo : EIATTR_MIN_STACK_SIZE
	.align		4
.L_56:
        /*003c*/ 	.byte	0x04, 0x12
        /*003e*/ 	.short	(.L_58 - .L_57)
	.align		4
.L_57:
        /*0040*/ 	.word	index@(_ZN3cub18CUB_300001_SM_10006detail11EmptyKernelIvEEvv)
        /*0044*/ 	.word	0x00000000


	//----- nvinfo : EIATTR_MIN_STACK_SIZE
	.align		4
.L_58:
        /*0048*/ 	.byte	0x04, 0x12
        /*004a*/ 	.short	(.L_60 - .L_59)
	.align		4
.L_59:
        /*004c*/ 	.word	index@(_Z6gpukNNPdiiS_)
        /*0050*/ 	.word	0x00000008
.L_60:


//--------------------- .nv.compat                --------------------------
	.section	.nv.compat,"",@"SHT_CUDA_COMPAT_INFO"
	.align	4
        /*0000*/ 	.byte	0x02, 0x09, 0x00, 0x00, 0x02, 0x02, 0x01, 0x00, 0x02, 0x05, 0x05, 0x00, 0x03, 0x07, 0x01, 0x01
        /*0010*/ 	.byte	0x02, 0x03, 0x00, 0x00, 0x02, 0x06, 0x01, 0x00, 0x04, 0x0b, 0x08, 0x00, 0x01, 0x00, 0x00, 0x00
        /*0020*/ 	.byte	0x00, 0x00, 0x00, 0x00


//--------------------- .nv.info._ZN3cub18CUB_300001_SM_10006detail11EmptyKernelIvEEvv --------------------------
	.section	.nv.info._ZN3cub18CUB_300001_SM_10006detail11EmptyKernelIvEEvv,"",@"SHT_CUDA_INFO"
	.sectionflags	@""
	.align	4


	//----- nvinfo : EIATTR_CUDA_API_VERSION
	.align		4
        /*0000*/ 	.byte	0x04, 0x37
        /*0002*/ 	.short	(.L_62 - .L_61)
.L_61:
        /*0004*/ 	.word	0x00000082


	//----- nvinfo : EIATTR_SPARSE_MMA_MASK
	.align		4
.L_62:
        /*0008*/ 	.byte	0x03, 0x50
        /*000a*/ 	.short	0x0000


	//----- nvinfo : EIATTR_MAXREG_COUNT
	.align		4
        /*000c*/ 	.byte	0x03, 0x1b
        /*000e*/ 	.short	0x00ff


	//----- nvinfo : EIATTR_MERCURY_ISA_VERSION
	.align		4
        /*0010*/ 	.byte	0x03, 0x5f
        /*0012*/ 	.short	0x0101


	//----- nvinfo : EIATTR_VRC_CTA_INIT_COUNT
	.align		4
        /*0014*/ 	.byte	0x02, 0x4a
	.zero		1
	.zero		1


	//----- nvinfo : EIATTR_EXIT_INSTR_OFFSETS
	.align		4
        /*0018*/ 	.byte	0x04, 0x1c
        /*001a*/ 	.short	(.L_64 - .L_63)


	//   ....[0]....
.L_63:
        /*001c*/ 	.word	0x00000010


	//----- nvinfo : EIATTR_SW_WAR
	.align		4
.L_64:
        /*0020*/ 	.byte	0x04, 0x36
        /*0022*/ 	.short	(.L_66 - .L_65)
.L_65:
        /*0024*/ 	.word	0x00000008
.L_66:


//--------------------- .nv.info._Z6gpukNNPdiiS_  --------------------------
	.section	.nv.info._Z6gpukNNPdiiS_,"",@"SHT_CUDA_INFO"
	.sectionflags	@""
	.align	4


	//----- nvinfo : EIATTR_CUDA_API_VERSION
	.align		4
        /*0000*/ 	.byte	0x04, 0x37
        /*0002*/ 	.short	(.L_68 - .L_67)
.L_67:
        /*0004*/ 	.word	0x00000082


	//----- nvinfo : EIATTR_KPARAM_INFO
	.align		4
.L_68:
        /*0008*/ 	.byte	0x04, 0x17
        /*000a*/ 	.short	(.L_70 - .L_69)
.L_69:
        /*000c*/ 	.word	0x00000000
        /*0010*/ 	.short	0x0003
        /*0012*/ 	.short	0x0010
        /*0014*/ 	.byte	0x00, 0xf5, 0x21, 0x00


	//----- nvinfo : EIATTR_KPARAM_INFO
	.align		4
.L_70:
        /*0018*/ 	.byte	0x04, 0x17
        /*001a*/ 	.short	(.L_72 - .L_71)
.L_71:
        /*001c*/ 	.word	0x00000000
        /*0020*/ 	.short	0x0002
        /*0022*/ 	.short	0x000c
        /*0024*/ 	.byte	0x00, 0xf0, 0x11, 0x00


	//----- nvinfo : EIATTR_KPARAM_INFO
	.align		4
.L_72:
        /*0028*/ 	.byte	0x04, 0x17
        /*002a*/ 	.short	(.L_74 - .L_73)
.L_73:
        /*002c*/ 	.word	0x00000000
        /*0030*/ 	.short	0x0001
        /*0032*/ 	.short	0x0008
        /*0034*/ 	.byte	0x00, 0xf0, 0x11, 0x00


	//----- nvinfo : EIATTR_KPARAM_INFO
	.align		4
.L_74:
        /*0038*/ 	.byte	0x04, 0x17
        /*003a*/ 	.short	(.L_76 - .L_75)
.L_75:
        /*003c*/ 	.word	0x00000000
        /*0040*/ 	.short	0x0000
        /*0042*/ 	.short	0x0000
        /*0044*/ 	.byte	0x00, 0xf5, 0x21, 0x00


	//----- nvinfo : EIATTR_SPARSE_MMA_MASK
	.align		4
.L_76:
        /*0048*/ 	.byte	0x03, 0x50
        /*004a*/ 	.short	0x0000


	//----- nvinfo : EIATTR_MAXREG_COUNT
	.align		4
        /*004c*/ 	.byte	0x03, 0x1b
        /*004e*/ 	.short	0x00ff


	//----- nvinfo : EIATTR_EXTERNS
	.align		4
        /*0050*/ 	.byte	0x04, 0x0f
        /*0052*/ 	.short	(.L_78 - .L_77)


	//   ....[0]....
	.align		4
.L_77:
        /*0054*/ 	.word	index@(vprintf)


	//   ....[1]....
	.align		4
        /*0058*/ 	.word	index@(malloc)


	//   ....[2]....
	.align		4
        /*005c*/ 	.word	index@(free)


	//----- nvinfo : EIATTR_MERCURY_ISA_VERSION
	.align		4
.L_78:
        /*0060*/ 	.byte	0x03, 0x5f
        /*0062*/ 	.short	0x0101


	//----- nvinfo : EIATTR_VRC_CTA_INIT_COUNT
	.align		4
        /*0064*/ 	.byte	0x02, 0x4a
	.zero		1
	.zero		1


	//----- nvinfo : EIATTR_SYSCALL_OFFSETS
	.align		4
        /*0068*/ 	.byte	0x04, 0x46
        /*006a*/ 	.short	(.L_80 - .L_79)


	//   ....[0]....
.L_79:
        /*006c*/ 	.word	0x00000b60


	//   ....[1]....
        /*0070*/ 	.word	0x00005390


	//   ....[2]....
        /*0074*/ 	.word	0x00005630


	//   ....[3]....
        /*0078*/ 	.word	0x000056e0


	//----- nvinfo : EIATTR_EXIT_INSTR_OFFSETS
	.align		4
.L_80:
        /*007c*/ 	.byte	0x04, 0x1c
        /*007e*/ 	.short	(.L_82 - .L_81)


	//   ....[0]....
.L_81:
        /*0080*/ 	.word	0x000000c0


	//   ....[1]....
        /*0084*/ 	.word	0x000055e0


	//----- nvinfo : EIATTR_CRS_STACK_SIZE
	.align		4
.L_82:
        /*0088*/ 	.byte	0x04, 0x1e
        /*008a*/ 	.short	(.L_84 - .L_83)
.L_83:
        /*008c*/ 	.word	0x00000000


	//----- nvinfo : EIATTR_CBANK_PARAM_SIZE
	.align		4
.L_84:
        /*0090*/ 	.byte	0x03, 0x19
        /*0092*/ 	.short	0x0018


	//----- nvinfo : EIATTR_PARAM_CBANK
	.align		4
        /*0094*/ 	.byte	0x04, 0x0a
        /*0096*/ 	.short	(.L_86 - .L_85)
	.align		4
.L_85:
        /*0098*/ 	.word	index@(.nv.constant0._Z6gpukNNPdiiS_)
        /*009c*/ 	.short	0x0380
        /*009e*/ 	.short	0x0018


	//----- nvinfo : EIATTR_SW_WAR
	.align		4
.L_86:
        /*00a0*/ 	.byte	0x04, 0x36
        /*00a2*/ 	.short	(.L_88 - .L_87)
.L_87:
        /*00a4*/ 	.word	0x00000008
.L_88:


//--------------------- .nv.callgraph             --------------------------
	.section	.nv.callgraph,"",@"SHT_CUDA_CALLGRAPH"
	.align	4
	.sectionentsize	8
	.align		4
        /*0000*/ 	.word	0x00000000
	.align		4
        /*0004*/ 	.word	0xffffffff
	.align		4
        /*0008*/ 	.word	index@(_Z6gpukNNPdiiS_)
	.align		4
        /*000c*/ 	.word	index@(vprintf)
	.align		4
        /*0010*/ 	.word	index@(_Z6gpukNNPdiiS_)
	.align		4
        /*0014*/ 	.word	index@(free)
	.align		4
        /*0018*/ 	.word	index@(_Z6gpukNNPdiiS_)
	.align		4
        /*001c*/ 	.word	index@(malloc)
	.align		4
        /*0020*/ 	.word	0x00000000
	.align		4
        /*0024*/ 	.word	0xfffffffe
	.align		4
        /*0028*/ 	.word	0x00000000
	.align		4
        /*002c*/ 	.word	0xfffffffd
	.align		4
        /*0030*/ 	.word	0x00000000
	.align		4
        /*0034*/ 	.word	0xfffffffc


//--------------------- .nv.constant4             --------------------------
	.section	.nv.constant4,"a",@progbits
	.align	8
	.align		8
.nv.constant4:
        /*0000*/ 	.dword	_ZN34_INTERNAL_1763c81d_4_k_cu_10a98c384cuda3std3__45__cpo5beginE
	.align		8
        /*0008*/ 	.dword	_ZN34_INTERNAL_1763c81d_4_k_cu_10a98c384cuda3std3__45__cpo3endE
	.align		8
        /*0010*/ 	.dword	_ZN34_INTERNAL_1763c81d_4_k_cu_10a98c384cuda3std3__45__cpo6cbeginE
	.align		8
        /*0018*/ 	.dword	_ZN34_INTERNAL_1763c81d_4_k_cu_10a98c384cuda3std3__45__cpo4cendE
	.align		8
        /*0020*/ 	.dword	_ZN34_INTERNAL_1763c81d_4_k_cu_10a98c384cuda3std3__45__cpo6rbeginE
	.align		8
        /*0028*/ 	.dword	_ZN34_INTERNAL_1763c81d_4_k_cu_10a98c384cuda3std3__45__cpo4rendE
	.align		8
        /*0030*/ 	.dword	_ZN34_INTERNAL_1763c81d_4_k_cu_10a98c384cuda3std3__45__cpo7crbeginE
	.align		8
        /*0038*/ 	.dword	_ZN34_INTERNAL_1763c81d_4_k_cu_10a98c384cuda3std3__45__cpo5crendE
	.align		8
        /*0040*/ 	.dword	_ZN34_INTERNAL_1763c81d_4_k_cu_10a98c384cuda3std3__436_GLOBAL__N__1763c81d_4_k_cu_10a98c386ignoreE
	.align		8
        /*0048*/ 	.dword	_ZN34_INTERNAL_1763c81d_4_k_cu_10a98c384cuda3std3__419piecewise_constructE
	.align		8
        /*0050*/ 	.dword	_ZN34_INTERNAL_1763c81d_4_k_cu_10a98c384cuda3std3__48in_placeE
	.align		8
        /*0058*/ 	.dword	_ZN34_INTERNAL_1763c81d_4_k_cu_10a98c384cuda3std3__420unreachable_sentinelE
	.align		8
        /*0060*/ 	.dword	_ZN34_INTERNAL_1763c81d_4_k_cu_10a98c384cuda3std3__47nulloptE
	.align		8
        /*0068*/ 	.dword	_ZN34_INTERNAL_1763c81d_4_k_cu_10a98c384cuda3std3__48unexpectE
	.align		8
        /*0070*/ 	.dword	_ZN34_INTERNAL_1763c81d_4_k_cu_10a98c384cuda3std6ranges3__45__cpo4swapE
	.align		8
        /*0078*/ 	.dword	_ZN34_INTERNAL_1763c81d_4_k_cu_10a98c384cuda3std6ranges3__45__cpo9iter_moveE
	.align		8
        /*0080*/ 	.dword	_ZN34_INTERNAL_1763c81d_4_k_cu_10a98c384cuda3std6ranges3__45__cpo5beginE
	.align		8
        /*0088*/ 	.dword	_ZN34_INTERNAL_1763c81d_4_k_cu_10a98c384cuda3std6ranges3__45__cpo3endE
	.align		8
        /*0090*/ 	.dword	_ZN34_INTERNAL_1763c81d_4_k_cu_10a98c384cuda3std6ranges3__45__cpo6cbeginE
	.align		8
        /*0098*/ 	.dword	_ZN34_INTERNAL_1763c81d_4_k_cu_10a98c384cuda3std6ranges3__45__cpo4cendE
	.align		8
        /*00a0*/ 	.dword	_ZN34_INTERNAL_1763c81d_4_k_cu_10a98c384cuda3std6ranges3__45__cpo7advanceE
	.align		8
        /*00a8*/ 	.dword	_ZN34_INTERNAL_1763c81d_4_k_cu_10a98c384cuda3std6ranges3__45__cpo9iter_swapE
	.align		8
        /*00b0*/ 	.dword	_ZN34_INTERNAL_1763c81d_4_k_cu_10a98c384cuda3std6ranges3__45__cpo4nextE
	.align		8
        /*00b8*/ 	.dword	_ZN34_INTERNAL_1763c81d_4_k_cu_10a98c384cuda3std6ranges3__45__cpo4prevE
	.align		8
        /*00c0*/ 	.dword	_ZN34_INTERNAL_1763c81d_4_k_cu_10a98c384cuda3std6ranges3__45__cpo4dataE
	.align		8
        /*00c8*/ 	.dword	_ZN34_INTERNAL_1763c81d_4_k_cu_10a98c384cuda3std6ranges3__45__cpo5cdataE
	.align		8
        /*00d0*/ 	.dword	_ZN34_INTERNAL_1763c81d_4_k_cu_10a98c384cuda3std6ranges3__45__cpo4sizeE
	.align		8
        /*00d8*/ 	.dword	_ZN34_INTERNAL_1763c81d_4_k_cu_10a98c384cuda3std6ranges3__45__cpo5ssizeE
	.align		8
        /*00e0*/ 	.dword	_ZN34_INTERNAL_1763c81d_4_k_cu_10a98c384cuda3std6ranges3__45__cpo8distanceE
	.align		8
        /*00e8*/ 	.dword	_ZN34_INTERNAL_1763c81d_4_k_cu_10a98c386thrust24THRUST_300001_SM_1000_NS8cuda_cub3parE
	.align		8
        /*00f0*/ 	.dword	_ZN34_INTERNAL_1763c81d_4_k_cu_10a98c386thrust24THRUST_300001_SM_1000_NS8cuda_cub10par_nosyncE
	.align		8
        /*00f8*/ 	.dword	_ZN34_INTERNAL_1763c81d_4_k_cu_10a98c386thrust24THRUST_300001_SM_1000_NS6system6detail10sequential3seqE
	.align		8
        /*0100*/ 	.dword	_ZN34_INTERNAL_1763c81d_4_k_cu_10a98c386thrust24THRUST_300001_SM_1000_NS6system3cpp3parE
	.align		8
        /*0108*/ 	.dword	_ZN34_INTERNAL_1763c81d_4_k_cu_10a98c386thrust24THRUST_300001_SM_1000_NS12placeholders2_1E
	.align		8
        /*0110*/ 	.dword	_ZN34_INTERNAL_1763c81d_4_k_cu_10a98c386thrust24THRUST_300001_SM_1000_NS12placeholders2_2E
	.align		8
        /*0118*/ 	.dword	_ZN34_INTERNAL_1763c81d_4_k_cu_10a98c386thrust24THRUST_300001_SM_1000_NS12placeholders2_3E
	.align		8
        /*0120*/ 	.dword	_ZN34_INTERNAL_1763c81d_4_k_cu_10a98c386thrust24THRUST_300001_SM_1000_NS12placeholders2_4E
	.align		8
        /*0128*/ 	.dword	_ZN34_INTERNAL_1763c81d_4_k_cu_10a98c386thrust24THRUST_300001_SM_1000_NS12placeholders2_5E
	.align		8
        /*0130*/ 	.dword	_ZN34_INTERNAL_1763c81d_4_k_cu_10a98c386thrust24THRUST_300001_SM_1000_NS12placeholders2_6E
	.align		8
        /*0138*/ 	.dword	_ZN34_INTERNAL_1763c81d_4_k_cu_10a98c386thrust24THRUST_300001_SM_1000_NS12placeholders2_7E
	.align		8
        /*0140*/ 	.dword	_ZN34_INTERNAL_1763c81d_4_k_cu_10a98c386thrust24THRUST_300001_SM_1000_NS12placeholders2_8E
	.align		8
        /*0148*/ 	.dword	_ZN34_INTERNAL_1763c81d_4_k_cu_10a98c386thrust24THRUST_300001_SM_1000_NS12placeholders2_9E
	.align		8
        /*0150*/ 	.dword	_ZN34_INTERNAL_1763c81d_4_k_cu_10a98c386thrust24THRUST_300001_SM_1000_NS12placeholders3_10E
	.align		8
        /*0158*/ 	.dword	_ZN34_INTERNAL_1763c81d_4_k_cu_10a98c386thrust24THRUST_300001_SM_1000_NS3seqE
	.align		8
        /*0160*/ 	.dword	_ZN34_INTERNAL_1763c81d_4_k_cu_10a98c386thrust24THRUST_300001_SM_1000_NS6deviceE
	.align		8
        /*0168*/ 	.dword	$str
	.align		8
        /*0170*/ 	.dword	$str$1
	.align		8
        /*0178*/ 	.dword	vprintf
	.align		8
        /*0180*/ 	.dword	malloc
	.align		8
        /*0188*/ 	.dword	free


//--------------------- .text._ZN3cub18CUB_300001_SM_10006detail11EmptyKernelIvEEvv --------------------------
	.section	.text._ZN3cub18CUB_300001_SM_10006detail11EmptyKernelIvEEvv,"ax",@progbits
	.align	128
        .global         _ZN3cub18CUB_300001_SM_10006detail11EmptyKernelIvEEvv
        .type           _ZN3cub18CUB_300001_SM_10006detail11EmptyKernelIvEEvv,@function
        .size           _ZN3cub18CUB_300001_SM_10006detail11EmptyKernelIvEEvv,(.L_x_104 - _ZN3cub18CUB_300001_SM_10006detail11EmptyKernelIvEEvv)
        .other          _ZN3cub18CUB_300001_SM_10006detail11EmptyKernelIvEEvv,@"STO_CUDA_ENTRY STV_DEFAULT"
_ZN3cub18CUB_300001_SM_10006detail11EmptyKernelIvEEvv:
.text._ZN3cub18CUB_300001_SM_10006detail11EmptyKernelIvEEvv:
[----:B------:R-:W-:Y:S01]  /*0000*/  LDC R1, c[0x0][0x37c] ;  /* 0x0000df00ff017b82 */ /* 0x000fe20000000800 */
[----:B------:R-:W-:Y:S05]  /*0010*/  EXIT ;  /* 0x000000000000794d */ /* 0x000fea0003800000 */
.L_x_0:
[----:B------:R-:W-:-:S00]  /*0020*/  BRA `(.L_x_0) ;  /* 0xfffffffc00fc7947 */ /* 0x000fc0000383ffff */
[----:B------:R-:W-:-:S00]  /*0030*/  NOP ;  /* 0x0000000000007918 */ /* 0x000fc00000000000 */
        /* <DEDUP_REMOVED lines=12> */
.L_x_104:


//--------------------- .text._Z6gpukNNPdiiS_     --------------------------
	.section	.text._Z6gpukNNPdiiS_,"ax",@progbits
	.align	128
        .global         _Z6gpukNNPdiiS_
        .type           _Z6gpukNNPdiiS_,@function
        .size           _Z6gpukNNPdiiS_,(.L_x_103 - _Z6gpukNNPdiiS_)
        .other          _Z6gpukNNPdiiS_,@"STO_CUDA_ENTRY STV_DEFAULT"
_Z6gpukNNPdiiS_:
.text._Z6gpukNNPdiiS_:
[----:B------:R-:W0:Y:S01]  /*0000*/  LDC R1, c[0x0][0x37c] ;  /* 0x0000df00ff017b82 */ /* 0x000e220000000800 */
[----:B------:R-:W1:Y:S01]  /*0010*/  S2R R2, SR_TID.X ;  /* 0x0000000000027919 */ /* 0x000e620000002100 */
[----:B------:R-:W2:Y:S06]  /*0020*/  LDCU UR5, c[0x0][0x2fc] ;  /* 0x00005f80ff0577ac */ /* 0x000eac0008000800 */
[----:B------:R-:W1:Y:S01]  /*0030*/  S2UR UR6, SR_CTAID.X ;  /* 0x00000000000679c3 */ /* 0x000e620000002500 */
[----:B0-----:R-:W-:Y:S01]  /*0040*/  VIADD R1, R1, 0xfffffff8 ;  /* 0xfffffff801017836 */ /* 0x001fe20000000000 */
[----:B------:R-:W0:Y:S01]  /*0050*/  LDCU UR7, c[0x0][0x388] ;  /* 0x00007100ff0777ac */ /* 0x000e220008000800 */
[----:B------:R-:W3:Y:S05]  /*0060*/  LDCU UR4, c[0x0][0x2f8] ;  /* 0x00005f00ff0477ac */ /* 0x000eea0008000800 */
[----:B------:R-:W1:Y:S01]  /*0070*/  LDC R3, c[0x0][0x360] ;  /* 0x0000d800ff037b82 */ /* 0x000e620000000800 */
[----:B---3--:R-:W-:-:S05]  /*0080*/  IADD3 R18, P1, PT, R1, UR4, RZ ;  /* 0x0000000401127c10 */ /* 0x008fca000ff3e0ff */
[----:B--2---:R-:W-:Y:S02]  /*0090*/  IMAD.X R19, RZ, RZ, UR5, P1 ;  /* 0x00000005ff137e24 */ /* 0x004fe400088e06ff */
[----:B-1----:R-:W-:-:S05]  /*00a0*/  IMAD R2, R3, UR6, R2 ;  /* 0x0000000603027c24 */ /* 0x002fca000f8e0202 */
[----:B0-----:R-:W-:-:S13]  /*00b0*/  ISETP.GE.U32.AND P0, PT, R2, UR7, PT ;  /* 0x0000000702007c0c */ /* 0x001fda000bf06070 */
[----:B------:R-:W-:Y:S05]  /*00c0*/  @P0 EXIT ;  /* 0x000000000000094d */ /* 0x000fea0003800000 */
[----:B------:R-:W0:Y:S01]  /*00d0*/  LDC.64 R4, c[0x0][0x380] ;  /* 0x0000e000ff047b82 */ /* 0x000e220000000a00 */
[----:B------:R-:W-:Y:S02]  /*00e0*/  UISETP.GE.AND UP0, UPT, UR7, 0x1, UPT ;  /* 0x000000010700788c */ /* 0x000fe4000bf06270 */
[----:B------:R-:W-:Y:S01]  /*00f0*/  IMAD R3, R2, UR7, RZ ;  /* 0x0000000702037c24 */ /* 0x000fe2000f8e02ff */
[----:B------:R-:W1:Y:S06]  /*0100*/  LDCU.64 UR36, c[0x0][0x358] ;  /* 0x00006b00ff2477ac */ /* 0x000e6c0008000a00 */
[----:B------:R-:W-:Y:S05]  /*0110*/  BRA.U !UP0, `(.L_x_1) ;  /* 0x00000009086c7547 */ /* 0x000fea000b800000 */
[----:B------:R-:W-:-:S04]  /*0120*/  IMAD.IADD R7, R2, 0x1, R3 ;  /* 0x0000000102077824 */ /* 0x000fc800078e0203 */
[----:B0-----:R-:W-:-:S06]  /*0130*/  IMAD.WIDE.U32 R6, R7, 0x8, R4 ;  /* 0x0000000807067825 */ /* 0x001fcc00078e0004 */
[----:B-1----:R-:W5:Y:S01]  /*0140*/  LDG.E.64 R6, desc[UR36][R6.64] ;  /* 0x0000002406067981 */ /* 0x002f62000c1e1b00 */
[----:B------:R-:W-:Y:S02]  /*0150*/  UISETP.GE.U32.AND UP1, UPT, UR7, 0x10, UPT ;  /* 0x000000100700788c */ /* 0x000fe4000bf26070 */
[----:B------:R-:W-:Y:S01]  /*0160*/  ULOP3.LUT UR6, UR7, 0xf, URZ, 0xc0, !UPT ;  /* 0x0000000f07067892 */ /* 0x000fe2000f8ec0ff */
[----:B------:R-:W-:-:S03]  /*0170*/  UMOV UR4, URZ ;  /* 0x000000ff00047c82 */ /* 0x000fc60008000000 */
[----:B------:R-:W-:-:S03]  /*0180*/  UISETP.NE.AND UP0, UPT, UR6, URZ, UPT ;  /* 0x000000ff0600728c */ /* 0x000fc6000bf05270 */
[----:B------:R-:W-:Y:S08]  /*0190*/  BRA.U !UP1, `(.L_x_2) ;  /* 0x00000005091c7547 */ /* 0x000ff0000b800000 */
[----:B------:R-:W-:Y:S01]  /*01a0*/  ULOP3.LUT UR4, UR7, 0x7ffffff0, URZ, 0xc0, !UPT ;  /* 0x7ffffff007047892 */ /* 0x000fe2000f8ec0ff */
[----:B------:R-:W-:-:S11]  /*01b0*/  UMOV UR5, URZ ;  /* 0x000000ff00057c82 */ /* 0x000fd60008000000 */
.L_x_3:
[----:B0-----:R-:W-:-:S04]  /*01c0*/  VIADD R11, R3, UR5 ;  /* 0x00000005030b7c36 */ /* 0x001fc80008000000 */
[----:B------:R-:W-:-:S05]  /*01d0*/  IMAD.WIDE R10, R11, 0x8, R4 ;  /* 0x000000080b0a7825 */ /* 0x000fca00078e0204 */
[----:B------:R-:W2:Y:S04]  /*01e0*/  LDG.E.64 R40, desc[UR36][R10.64] ;  /* 0x000000240a287981 */ /* 0x000ea8000c1e1b00 */
[----:B------:R-:W3:Y:S04]  /*01f0*/  LDG.E.64 R42, desc[UR36][R10.64+0x8] ;  /* 0x000008240a2a7981 */ /* 0x000ee8000c1e1b00 */
[----:B------:R-:W4:Y:S04]  /*0200*/  LDG.E.64 R38, desc[UR36][R10.64+0x10] ;  /* 0x000010240a267981 */ /* 0x000f28000c1e1b00 */
        /* <DEDUP_REMOVED lines=12> */
[----:B------:R-:W4:Y:S01]  /*02d0*/  LDG.E.64 R26, desc[UR36][R10.64+0x78] ;  /* 0x000078240a1a7981 */ /* 0x000f22000c1e1b00 */
[----:B------:R-:W-:-:S04]  /*02e0*/  UIADD3 UR5, UPT, UPT, UR5, 0x10, URZ ;  /* 0x0000001005057890 */ /* 0x000fc8000fffe0ff */
[----:B------:R-:W-:Y:S01]  /*02f0*/  UISETP.NE.AND UP1, UPT, UR5, UR4, UPT ;  /* 0x000000040500728c */ /* 0x000fe2000bf25270 */
[C---:B--2--5:R-:W-:Y:S02]  /*0300*/  DADD R40, R6.reuse, -R40 ;  /* 0x0000000006287229 */ /* 0x064fe40000000828 */
[C---:B---3--:R-:W-:Y:S02]  /*0310*/  DADD R42, R6.reuse, -R42 ;  /* 0x00000000062a7229 */ /* 0x048fe4000000082a */
[----:B----4-:R-:W-:-:S04]  /*0320*/  DADD R38, R6, -R38 ;  /* 0x0000000006267229 */ /* 0x010fc80000000826 */
[----:B------:R-:W-:Y:S02]  /*0330*/  DADD R40, -RZ, |R40| ;  /* 0x00000000ff287229 */ /* 0x000fe40000000528 */
[C---:B------:R-:W-:Y:S02]  /*0340*/  DADD R24, R6.reuse, -R24 ;  /* 0x0000000006187229 */ /* 0x040fe40000000818 */
[----:B------:R-:W-:Y:S02]  /*0350*/  DADD R42, -RZ, |R42| ;  /* 0x00000000ff2a7229 */ /* 0x000fe4000000052a */
[C---:B------:R-:W-:Y:S01]  /*0360*/  DADD R12, R6.reuse, -R12 ;  /* 0x00000000060c7229 */ /* 0x040fe2000000080c */
[----:B------:R0:W-:Y:S01]  /*0370*/  STG.E.64 desc[UR36][R10.64], R40 ;  /* 0x000000280a007986 */ /* 0x0001e2000c101b24 */
[----:B------:R-:W-:Y:S02]  /*0380*/  DADD R38, -RZ, |R38| ;  /* 0x00000000ff267229 */ /* 0x000fe40000000526 */
[----:B------:R-:W-:Y:S01]  /*0390*/  DADD R8, R6, -R8 ;  /* 0x0000000006087229 */ /* 0x000fe20000000808 */
[----:B------:R0:W-:Y:S01]  /*03a0*/  STG.E.64 desc[UR36][R10.64+0x8], R42 ;  /* 0x0000082a0a007986 */ /* 0x0001e2000c101b24 */
[----:B------:R-:W-:-:S02]  /*03b0*/  DADD R24, -RZ, |R24| ;  /* 0x00000000ff187229 */ /* 0x000fc40000000518 */
[C---:B------:R-:W-:Y:S01]  /*03c0*/  DADD R22, R6.reuse, -R22 ;  /* 0x0000000006167229 */ /* 0x040fe20000000816 */
[----:B------:R0:W-:Y:S01]  /*03d0*/  STG.E.64 desc[UR36][R10.64+0x10], R38 ;  /* 0x000010260a007986 */ /* 0x0001e2000c101b24 */
        /* <DEDUP_REMOVED lines=25> */
[----:B------:R-:W-:Y:S01]  /*0570*/  DADD R26, R6, -R26 ;  /* 0x00000000061a7229 */ /* 0x000fe2000000081a */
[----:B------:R0:W-:Y:S01]  /*0580*/  STG.E.64 desc[UR36][R10.64+0x58], R34 ;  /* 0x000058220a007986 */ /* 0x0001e2000c101b24 */
[----:B------:R-:W-:Y:S02]  /*0590*/  DADD R30, -RZ, |R30| ;  /* 0x00000000ff1e7229 */ /* 0x000fe4000000051e */
[----:B------:R-:W-:Y:S01]  /*05a0*/  DADD R28, -RZ, |R28| ;  /* 0x00000000ff1c7229 */ /* 0x000fe2000000051c */
[----:B------:R0:W-:Y:S03]  /*05b0*/  STG.E.64 desc[UR36][R10.64+0x60], R32 ;  /* 0x000060200a007986 */ /* 0x0001e6000c101b24 */
[----:B------:R-:W-:Y:S01]  /*05c0*/  DADD R26, -RZ, |R26| ;  /* 0x00000000ff1a7229 */ /* 0x000fe2000000051a */
[----:B------:R0:W-:Y:S04]  /*05d0*/  STG.E.64 desc[UR36][R10.64+0x68], R30 ;  /* 0x0000681e0a007986 */ /* 0x0001e8000c101b24 */
[----:B------:R0:W-:Y:S04]  /*05e0*/  STG.E.64 desc[UR36][R10.64+0x70], R28 ;  /* 0x0000701c0a007986 */ /* 0x0001e8000c101b24 */
[----:B------:R0:W-:Y:S01]  /*05f0*/  STG.E.64 desc[UR36][R10.64+0x78], R26 ;  /* 0x0000781a0a007986 */ /* 0x0001e2000c101b24 */
[----:B------:R-:W-:Y:S05]  /*0600*/  BRA.U UP1, `(.L_x_3) ;  /* 0xfffffff901ec7547 */ /* 0x000fea000b83ffff */
.L_x_2:
[----:B------:R-:W-:Y:S05]  /*0610*/  BRA.U !UP0, `(.L_x_1) ;  /* 0x00000005082c7547 */ /* 0x000fea000b800000 */
[----:B------:R-:W-:Y:S02]  /*0620*/  UISETP.GE.U32.AND UP0, UPT, UR6, 0x8, UPT ;  /* 0x000000080600788c */ /* 0x000fe4000bf06070 */
[----:B------:R-:W-:-:S04]  /*0630*/  ULOP3.LUT UR5, UR7, 0x7, URZ, 0xc0, !UPT ;  /* 0x0000000707057892 */ /* 0x000fc8000f8ec0ff */
[----:B------:R-:W-:-:S03]  /*0640*/  UISETP.NE.AND UP1, UPT, UR5, URZ, UPT ;  /* 0x000000ff0500728c */ /* 0x000fc6000bf25270 */
[----:B------:R-:W-:Y:S08]  /*0650*/  BRA.U !UP0, `(.L_x_4) ;  /* 0x00000001088c7547 */ /* 0x000ff0000b800000 */
        /* <DEDUP_REMOVED lines=9> */
[----:B------:R-:W4:Y:S01]  /*06f0*/  LDG.E.64 R26, desc[UR36][R8.64+0x38] ;  /* 0x00003824081a7981 */ /* 0x000f22000c1e1b00 */
[----:B------:R-:W-:Y:S01]  /*0700*/  UIADD3 UR4, UPT, UPT, UR4, 0x8, URZ ;  /* 0x0000000804047890 */ /* 0x000fe2000fffe0ff */
[----:B--2--5:R-:W-:-:S02]  /*0710*/  DADD R10, R6, -R10 ;  /* 0x00000000060a7229 */ /* 0x024fc4000000080a */
        /* <DEDUP_REMOVED lines=22> */
[----:B------:R1:W-:Y:S02]  /*0880*/  STG.E.64 desc[UR36][R8.64+0x38], R26 ;  /* 0x0000381a08007986 */ /* 0x0003e4000c101b24 */
.L_x_4:
[----:B------:R-:W-:Y:S05]  /*0890*/  BRA.U !UP1, `(.L_x_1) ;  /* 0x00000001098c7547 */ /* 0x000fea000b800000 */
[----:B------:R-:W-:Y:S02]  /*08a0*/  UISETP.GE.U32.AND UP0, UPT, UR5, 0x4, UPT ;  /* 0x000000040500788c */ /* 0x000fe4000bf06070 */
[----:B------:R-:W-:-:S04]  /*08b0*/  ULOP3.LUT UR6, UR7, 0x3, URZ, 0xc0, !UPT ;  /* 0x0000000307067892 */ /* 0x000fc8000f8ec0ff */
[----:B------:R-:W-:-:S03]  /*08c0*/  UISETP.NE.AND UP1, UPT, UR6, URZ, UPT ;  /* 0x000000ff0600728c */ /* 0x000fc6000bf25270 */
[----:B------:R-:W-:Y:S08]  /*08d0*/  BRA.U !UP0, `(.L_x_5) ;  /* 0x00000001084c7547 */ /* 0x000ff0000b800000 */
[----:B01----:R-:W-:-:S04]  /*08e0*/  VIADD R17, R3, UR4 ;  /* 0x0000000403117c36 */ /* 0x003fc80008000000 */
[----:B------:R-:W-:-:S05]  /*08f0*/  IMAD.WIDE R16, R17, 0x8, R4 ;  /* 0x0000000811107825 */ /* 0x000fca00078e0204 */
[----:B------:R-:W2:Y:S04]  /*0900*/  LDG.E.64 R8, desc[UR36][R16.64] ;  /* 0x0000002410087981 */ /* 0x000ea8000c1e1b00 */
[----:B------:R-:W3:Y:S04]  /*0910*/  LDG.E.64 R10, desc[UR36][R16.64+0x8] ;  /* 0x00000824100a7981 */ /* 0x000ee8000c1e1b00 */
[----:B------:R-:W4:Y:S04]  /*0920*/  LDG.E.64 R12, desc[UR36][R16.64+0x10] ;  /* 0x00001024100c7981 */ /* 0x000f28000c1e1b00 */
[----:B------:R-:W4:Y:S01]  /*0930*/  LDG.E.64 R14, desc[UR36][R16.64+0x18] ;  /* 0x00001824100e7981 */ /* 0x000f22000c1e1b00 */
[----:B------:R-:W-:Y:S01]  /*0940*/  UIADD3 UR4, UPT, UPT, UR4, 0x4, URZ ;  /* 0x0000000404047890 */ /* 0x000fe2000fffe0ff */
[----:B--2--5:R-:W-:-:S02]  /*0950*/  DADD R8, R6, -R8 ;  /* 0x0000000006087229 */ /* 0x024fc40000000808 */
[C---:B---3--:R-:W-:Y:S02]  /*0960*/  DADD R10, R6.reuse, -R10 ;  /* 0x00000000060a7229 */ /* 0x048fe4000000080a */
[----:B----4-:R-:W-:-:S04]  /*0970*/  DADD R12, R6, -R12 ;  /* 0x00000000060c7229 */ /* 0x010fc8000000080c */
[----:B------:R-:W-:Y:S02]  /*0980*/  DADD R8, -RZ, |R8| ;  /* 0x00000000ff087229 */ /* 0x000fe40000000508 */
[----:B------:R-:W-:Y:S02]  /*0990*/  DADD R14, R6, -R14 ;  /* 0x00000000060e7229 */ /* 0x000fe4000000080e */
[----:B------:R-:W-:Y:S02]  /*09a0*/  DADD R10, -RZ, |R10| ;  /* 0x00000000ff0a7229 */ /* 0x000fe4000000050a */
[----:B------:R-:W-:Y:S01]  /*09b0*/  DADD R12, -RZ, |R12| ;  /* 0x00000000ff0c7229 */ /* 0x000fe2000000050c */
[----:B------:R2:W-:Y:S03]  /*09c0*/  STG.E.64 desc[UR36][R16.64], R8 ;  /* 0x0000000810007986 */ /* 0x0005e6000c101b24 */
[----:B------:R-:W-:Y:S01]  /*09d0*/  DADD R14, -RZ, |R14| ;  /* 0x00000000ff0e7229 */ /* 0x000fe2000000050e */
[----:B------:R2:W-:Y:S04]  /*09e0*/  STG.E.64 desc[UR36][R16.64+0x8], R10 ;  /* 0x0000080a10007986 */ /* 0x0005e8000c101b24 */
[----:B------:R2:W-:Y:S04]  /*09f0*/  STG.E.64 desc[UR36][R16.64+0x10], R12 ;  /* 0x0000100c10007986 */ /* 0x0005e8000c101b24 */
[----:B------:R2:W-:Y:S02]  /*0a00*/  STG.E.64 desc[UR36][R16.64+0x18], R14 ;  /* 0x0000180e10007986 */ /* 0x0005e4000c101b24 */
.L_x_5:
[----:B------:R-:W-:Y:S05]  /*0a10*/  BRA.U !UP1, `(.L_x_1) ;  /* 0x00000001092c7547 */ /* 0x000fea000b800000 */
[----:B------:R-:W-:-:S05]  /*0a20*/  UMOV UR5, URZ ;  /* 0x000000ff00057c82 */ /* 0x000fca0008000000 */
.L_x_6:
[----:B0123--:R-:W-:-:S04]  /*0a30*/  VIADD R9, R3, UR4 ;  /* 0x0000000403097c36 */ /* 0x00ffc80008000000 */
[----:B------:R-:W-:-:S05]  /*0a40*/  IMAD.WIDE R8, R9, 0x8, R4 ;  /* 0x0000000809087825 */ /* 0x000fca00078e0204 */
[----:B------:R-:W2:Y:S01]  /*0a50*/  LDG.E.64 R10, desc[UR36][R8.64] ;  /* 0x00000024080a7981 */ /* 0x000ea2000c1e1b00 */
[----:B------:R-:W-:Y:S02]  /*0a60*/  UIADD3 UR5, UPT, UPT, UR5, 0x1, URZ ;  /* 0x0000000105057890 */ /* 0x000fe4000fffe0ff */
[----:B------:R-:W-:Y:S02]  /*0a70*/  UIADD3 UR4, UPT, UPT, UR4, 0x1, URZ ;  /* 0x0000000104047890 */ /* 0x000fe4000fffe0ff */
[----:B------:R-:W-:Y:S01]  /*0a80*/  UISETP.NE.AND UP0, UPT, UR5, UR6, UPT ;  /* 0x000000060500728c */ /* 0x000fe2000bf05270 */
[----:B--2--5:R-:W-:-:S08]  /*0a90*/  DADD R10, R6, -R10 ;  /* 0x00000000060a7229 */ /* 0x024fd0000000080a */
[----:B------:R-:W-:-:S07]  /*0aa0*/  DADD R10, -RZ, |R10| ;  /* 0x00000000ff0a7229 */ /* 0x000fce000000050a */
[----:B------:R3:W-:Y:S01]  /*0ab0*/  STG.E.64 desc[UR36][R8.64], R10 ;  /* 0x0000000a08007986 */ /* 0x0007e2000c101b24 */
[----:B------:R-:W-:Y:S05]  /*0ac0*/  BRA.U UP0, `(.L_x_6) ;  /* 0xfffffffd00d87547 */ /* 0x000fea000b83ffff */
.L_x_1:
[----:B------:R-:W-:Y:S01]  /*0ad0*/  MOV R0, 0x180 ;  /* 0x0000018000007802 */ /* 0x000fe20000000f00 */
[----:B------:R-:W4:Y:S01]  /*0ae0*/  LDCU.64 UR4, c[0x0][0x380] ;  /* 0x00007000ff0477ac */ /* 0x000f220008000a00 */
[C---:B0123--:R-:W-:Y:S02]  /*0af0*/  IMAD.WIDE R8, R3.reuse, 0x8, RZ ;  /* 0x0000000803087825 */ /* 0x04ffe400078e02ff */
[----:B-----5:R0:W1:Y:S02]  /*0b00*/  LDC.64 R6, c[0x4][R0] ;  /* 0x0100000000067b82 */ /* 0x0200640000000a00 */
[----:B------:R-:W-:-:S04]  /*0b10*/  VIADD R5, R3, UR7 ;  /* 0x0000000703057c36 */ /* 0x000fc80008000000 */
[----:B------:R-:W-:Y:S01]  /*0b20*/  IMAD.WIDE R4, R5, 0x8, -R8 ;  /* 0x0000000805047825 */ /* 0x000fe200078e0a08 */
[----:B----4-:R-:W-:-:S04]  /*0b30*/  IADD3 R16, P0, PT, R8, UR4, RZ ;  /* 0x0000000408107c10 */ /* 0x010fc8000ff1e0ff */
[----:B------:R-:W-:-:S09]  /*0b40*/  IADD3.X R17, PT, PT, R9, UR5, RZ, P0, !PT ;  /* 0x0000000509117c10 */ /* 0x000fd200087fe4ff */
[----:B------:R-:W-:-:S07]  /*0b50*/  LEPC R20, `(.L_x_7) ;  /* 0x000000001014794e */ /* 0x000fce0000000000 */
[----:B01----:R-:W-:Y:S05]  /*0b60*/  CALL.ABS.NOINC R6 ;  /* 0x0000000006007343 */ /* 0x003fea0003c00000 */
.L_x_7:
[----:B------:R-:W-:-:S04]  /*0b70*/  ISETP.NE.U32.AND P0, PT, R4, RZ, PT ;  /* 0x000000ff0400720c */ /* 0x000fc80003f05070 */
[----:B------:R-:W-:-:S13]  /*0b80*/  ISETP.NE.AND.EX P0, PT, R5, RZ, PT, P0 ;  /* 0x000000ff0500720c */ /* 0x000fda0003f05300 */
[----:B------:R-:W-:Y:S05]  /*0b90*/  @!P0 BRA `(.L_x_8) ;  /* 0x0000004800948947 */ /* 0x000fea0003800000 */
[----:B------:R-:W0:Y:S02]  /*0ba0*/  LDC R7, c[0x0][0x388] ;  /* 0x0000e200ff077b82 */ /* 0x000e240000000800 */
[C---:B0-----:R-:W-:Y:S01]  /*0bb0*/  ISETP.GE.AND P0, PT, R7.reuse, 0x1, PT ;  /* 0x000000010700780c */ /* 0x041fe20003f06270 */
[----:B------:R-:W-:-:S12]  /*0bc0*/  IMAD.WIDE R6, R7, 0x8, R16 ;  /* 0x0000000807067825 */ /* 0x000fd800078e0210 */
[----:B------:R-:W-:Y:S05]  /*0bd0*/  @!P0 BRA `(.L_x_9) ;  /* 0x00000010000c8947 */ /* 0x000fea0003800000 */
[----:B------:R-:W-:Y:S01]  /*0be0*/  BSSY.RECONVERGENT B2, `(.L_x_9) ;  /* 0x0000102000027945 */ /* 0x000fe20003800200 */
[--C-:B------:R-:W-:Y:S02]  /*0bf0*/  IMAD.MOV.U32 R0, RZ, RZ, R16.reuse ;  /* 0x000000ffff007224 */ /* 0x100fe400078e0010 */
[----:B------:R-:W-:Y:S02]  /*0c00*/  IMAD.MOV.U32 R20, RZ, RZ, R16 ;  /* 0x000000ffff147224 */ /* 0x000fe400078e0010 */
[--C-:B------:R-:W-:Y:S02]  /*0c10*/  IMAD.MOV.U32 R3, RZ, RZ, R17.reuse ;  /* 0x000000ffff037224 */ /* 0x100fe400078e0011 */
[----:B------:R-:W-:-:S07]  /*0c20*/  IMAD.MOV.U32 R21, RZ, RZ, R17 ;  /* 0x000000ffff157224 */ /* 0x000fce00078e0011 */
.L_x_30:
[C---:B------:R-:W-:Y:S01]  /*0c30*/  IADD3 R13, P1, PT, R0.reuse, 0x100, RZ ;  /* 0x00000100000d7810 */ /* 0x040fe20007f3e0ff */
[----:B------:R-:W-:Y:S01]  /*0c40*/  BSSY.RECONVERGENT B1, `(.L_x_10) ;  /* 0x00000f8000017945 */ /* 0x000fe20003800200 */
[----:B------:R-:W-:Y:S02]  /*0c50*/  IADD3 R10, P2, PT, R0, 0x8, RZ ;  /* 0x00000008000a7810 */ /* 0x000fe40007f5e0ff */
[CC--:B------:R-:W-:Y:S01]  /*0c60*/  ISETP.LT.U32.AND P0, PT, R13.reuse, R6.reuse, PT ;  /* 0x000000060d00720c */ /* 0x0c0fe20003f01070 */
[--C-:B------:R-:W-:Y:S01]  /*0c70*/  IMAD.X R15, RZ, RZ, R3.reuse, P1 ;  /* 0x000000ffff0f7224 */ /* 0x100fe200008e0603 */
[----:B------:R-:W-:Y:S01]  /*0c80*/  ISETP.GE.U32.AND P1, PT, R13, R6, PT ;  /* 0x000000060d00720c */ /* 0x000fe20003f26070 */
[----:B------:R-:W-:-:S03]  /*0c90*/  IMAD.X R11, RZ, RZ, R3, P2 ;  /* 0x000000ffff0b7224 */ /* 0x000fc600010e0603 */
[CC--:B------:R-:W-:Y:S02]  /*0ca0*/  ISETP.LT.U32.AND.EX P0, PT, R15.reuse, R7.reuse, PT, P0 ;  /* 0x000000070f00720c */ /* 0x0c0fe40003f01100 */
[-C--:B------:R-:W-:Y:S02]  /*0cb0*/  ISETP.GE.U32.AND.EX P1, PT, R15, R7.reuse, PT, P1 ;  /* 0x000000070f00720c */ /* 0x080fe40003f26110 */
[----:B------:R-:W-:Y:S02]  /*0cc0*/  SEL R9, R13, R6, P0 ;  /* 0x000000060d097207 */ /* 0x000fe40000000000 */
[----:B------:R-:W-:Y:S02]  /*0cd0*/  SEL R8, R15, R7, P0 ;  /* 0x000000070f087207 */ /* 0x000fe40000000000 */
[----:B------:R-:W-:Y:S01]  /*0ce0*/  ISETP.NE.U32.AND P2, PT, R10, R9, PT ;  /* 0x000000090a00720c */ /* 0x000fe20003f45070 */
[----:B------:R-:W-:Y:S02]  /*0cf0*/  IMAD.MOV.U32 R9, RZ, RZ, R3 ;  /* 0x000000ffff097224 */ /* 0x000fe400078e0003 */
[----:B------:R-:W-:Y:S01]  /*0d00*/  IMAD.MOV.U32 R3, RZ, RZ, R15 ;  /* 0x000000ffff037224 */ /* 0x000fe200078e000f */
[----:B------:R-:W-:Y:S01]  /*0d10*/  ISETP.NE.AND.EX P0, PT, R11, R8, PT, P2 ;  /* 0x000000080b00720c */ /* 0x000fe20003f05320 */
[----:B------:R-:W-:-:S02]  /*0d20*/  IMAD.MOV.U32 R8, RZ, RZ, R0 ;  /* 0x000000ffff087224 */ /* 0x000fc400078e0000 */
[----:B------:R-:W-:-:S10]  /*0d30*/  IMAD.MOV.U32 R0, RZ, RZ, R13 ;  /* 0x000000ffff007224 */ /* 0x000fd400078e000d */
[----:B0-----:R-:W-:Y:S05]  /*0d40*/  @!P0 BRA `(.L_x_11) ;  /* 0x0000000c009c8947 */ /* 0x001fea0003800000 */
[----:B------:R-:W-:Y:S01]  /*0d50*/  CS2R R12, SRZ ;  /* 0x00000000000c7805 */ /* 0x000fe2000001ff00 */
[--C-:B------:R-:W-:Y:S02]  /*0d60*/  IMAD.MOV.U32 R14, RZ, RZ, R20.reuse ;  /* 0x000000ffff0e7224 */ /* 0x100fe400078e0014 */
[--C-:B------:R-:W-:Y:S02]  /*0d70*/  IMAD.MOV.U32 R29, RZ, RZ, R21.reuse ;  /* 0x000000ffff1d7224 */ /* 0x100fe400078e0015 */
[----:B------:R-:W-:Y:S02]  /*0d80*/  IMAD.MOV.U32 R33, RZ, RZ, R20 ;  /* 0x000000ffff217224 */ /* 0x000fe400078e0014 */
[----:B------:R-:W-:-:S07]  /*0d90*/  IMAD.MOV.U32 R32, RZ, RZ, R21 ;  /* 0x000000ffff207224 */ /* 0x000fce00078e0015 */
.L_x_29:
[----:B------:R-:W-:Y:S01]  /*0da0*/  IMAD.MOV.U32 R18, RZ, RZ, R33 ;  /* 0x000000ffff127224 */ /* 0x000fe200078e0021 */
[----:B------:R-:W2:Y:S01]  /*0db0*/  LDG.E.64 R16, desc[UR36][R20.64] ;  /* 0x0000002414107981 */ /* 0x000ea2000c1e1b00 */
[----:B------:R-:W-:-:S05]  /*0dc0*/  IMAD.MOV.U32 R19, RZ, RZ, R32 ;  /* 0x000000ffff137224 */ /* 0x000fca00078e0020 */
[----:B------:R-:W2:Y:S01]  /*0dd0*/  LDG.E.64 R22, desc[UR36][R18.64+0x8] ;  /* 0x0000082412167981 */ /* 0x000ea2000c1e1b00 */
[----:B------:R-:W-:Y:S01]  /*0de0*/  IADD3 RZ, P2, PT, R14, 0x8, RZ ;  /* 0x000000080eff7810 */ /* 0x000fe20007f5e0ff */
[----:B------:R-:W-:Y:S04]  /*0df0*/  BSSY.RECONVERGENT B0, `(.L_x_12) ;  /* 0x00000cb000007945 */ /* 0x000fe80003800200 */
[----:B------:R-:W-:Y:S01]  /*0e00*/  IMAD.X R15, RZ, RZ, R29, P2 ;  /* 0x000000ffff0f7224 */ /* 0x000fe200010e061d */
[----:B--2---:R-:W-:Y:S01]  /*0e10*/  DSETP.GEU.AND P0, PT, R22, R16, PT ;  /* 0x000000101600722a */ /* 0x004fe20003f0e000 */
[----:B------:R-:W-:-:S05]  /*0e20*/  IADD3 R16, P3, PT, R33, 0x8, RZ ;  /* 0x0000000821107810 */ /* 0x000fca0007f7e0ff */
[----:B------:R-:W-:-:S08]  /*0e30*/  IMAD.X R17, RZ, RZ, R32, P3 ;  /* 0x000000ffff117224 */ /* 0x000fd000018e0620 */
[----:B0-----:R-:W-:Y:S05]  /*0e40*/  @!P0 BRA `(.L_x_13) ;  /* 0x0000000000648947 */ /* 0x001fea0003800000 */
[----:B------:R-:W2:Y:S01]  /*0e50*/  LDG.E.64 R18, desc[UR36][R18.64] ;  /* 0x0000002412127981 */ /* 0x000ea2000c1e1b00 */
[----:B------:R-:W-:Y:S01]  /*0e60*/  BSSY.RECONVERGENT B3, `(.L_x_14) ;  /* 0x0000013000037945 */ /* 0x000fe20003800200 */
[----:B------:R-:W-:Y:S02]  /*0e70*/  IMAD.MOV.U32 R30, RZ, RZ, R16 ;  /* 0x000000ffff1e7224 */ /* 0x000fe400078e0010 */
[----:B------:R-:W-:Y:S01]  /*0e80*/  IMAD.MOV.U32 R31, RZ, RZ, R17 ;  /* 0x000000ffff1f7224 */ /* 0x000fe200078e0011 */
[----:B--2---:R-:W-:-:S14]  /*0e90*/  DSETP.GEU.AND P0, PT, R22, R18, PT ;  /* 0x000000121600722a */ /* 0x004fdc0003f0e000 */
[----:B------:R-:W-:Y:S05]  /*0ea0*/  @P0 BRA `(.L_x_15) ;  /* 0x0000000000380947 */ /* 0x000fea0003800000 */
.L_x_16:
[----:B------:R-:W-:Y:S02]  /*0eb0*/  IMAD.MOV.U32 R24, RZ, RZ, R30 ;  /* 0x000000ffff187224 */ /* 0x000fe400078e001e */
[----:B------:R-:W-:Y:S02]  /*0ec0*/  IMAD.MOV.U32 R25, RZ, RZ, R31 ;  /* 0x000000ffff197224 */ /* 0x000fe400078e001f */
[--C-:B------:R-:W-:Y:S02]  /*0ed0*/  IMAD.MOV.U32 R26, RZ, RZ, R33.reuse ;  /* 0x000000ffff1a7224 */ /* 0x100fe400078e0021 */
[----:B------:R-:W-:Y:S01]  /*0ee0*/  IMAD.MOV.U32 R27, RZ, RZ, R32 ;  /* 0x000000ffff1b7224 */ /* 0x000fe200078e0020 */
[----:B------:R0:W-:Y:S04]  /*0ef0*/  STG.E.64 desc[UR36][R24.64], R18 ;  /* 0x0000001218007986 */ /* 0x0001e8000c101b24 */
[----:B0-----:R-:W2:Y:S01]  /*0f00*/  LDG.E.64 R18, desc[UR36][R26.64+-0x8] ;  /* 0xfffff8241a127981 */ /* 0x001ea2000c1e1b00 */
[----:B------:R-:W-:Y:S01]  /*0f10*/  IADD3 R28, P2, PT, R33, -0x8, RZ ;  /* 0xfffffff8211c7810 */ /* 0x000fe20007f5e0ff */
[----:B------:R-:W-:-:S02]  /*0f20*/  IMAD.MOV.U32 R30, RZ, RZ, R33 ;  /* 0x000000ffff1e7224 */ /* 0x000fc400078e0021 */
[----:B------:R-:W-:Y:S01]  /*0f30*/  IMAD.MOV.U32 R31, RZ, RZ, R32 ;  /* 0x000000ffff1f7224 */ /* 0x000fe200078e0020 */
[----:B------:R-:W-:Y:S01]  /*0f40*/  IADD3.X R29, PT, PT, R32, -0x1, RZ, P2, !PT ;  /* 0xffffffff201d7810 */ /* 0x000fe200017fe4ff */
[----:B------:R-:W-:-:S04]  /*0f50*/  IMAD.MOV.U32 R33, RZ, RZ, R28 ;  /* 0x000000ffff217224 */ /* 0x000fc800078e001c */
[----:B------:R-:W-:Y:S01]  /*0f60*/  IMAD.MOV.U32 R32, RZ, RZ, R29 ;  /* 0x000000ffff207224 */ /* 0x000fe200078e001d */
[----:B--2---:R-:W-:-:S14]  /*0f70*/  DSETP.GEU.AND P0, PT, R22, R18, PT ;  /* 0x000000121600722a */ /* 0x004fdc0003f0e000 */
[----:B------:R-:W-:Y:S05]  /*0f80*/  @!P0 BRA `(.L_x_16) ;  /* 0xfffffffc00c88947 */ /* 0x000fea000383ffff */
.L_x_15:
[----:B------:R-:W-:Y:S05]  /*0f90*/  BSYNC.RECONVERGENT B3 ;  /* 0x0000000000037941 */ /* 0x000fea0003800200 */
.L_x_14:
[----:B------:R-:W-:Y:S02]  /*0fa0*/  IMAD.MOV.U32 R18, RZ, RZ, R30 ;  /* 0x000000ffff127224 */ /* 0x000fe400078e001e */
[----:B------:R-:W-:-:S05]  /*0fb0*/  IMAD.MOV.U32 R19, RZ, RZ, R31 ;  /* 0x000000ffff137224 */ /* 0x000fca00078e001f */
[----:B------:R3:W-:Y:S01]  /*0fc0*/  STG.E.64 desc[UR36][R18.64], R22 ;  /* 0x0000001612007986 */ /* 0x0007e2000c101b24 */
[----:B------:R-:W-:Y:S05]  /*0fd0*/  BRA `(.L_x_17) ;  /* 0x0000000800b07947 */ /* 0x000fea0003800000 */
.L_x_13:
[----:B------:R-:W-:Y:S01]  /*0fe0*/  LOP3.LUT R34, R12, 0x3, RZ, 0xc0, !PT ;  /* 0x000000030c227812 */ /* 0x000fe200078ec0ff */
[----:B------:R-:W-:Y:S01]  /*0ff0*/  BSSY.RECONVERGENT B3, `(.L_x_18) ;  /* 0x000002e000037945 */ /* 0x000fe20003800200 */
[----:B------:R-:W-:Y:S01]  /*1000*/  IADD3 R24, P3, PT, R33, 0x10, RZ ;  /* 0x0000001021187810 */ /* 0x000fe20007f7e0ff */
[----:B------:R-:W-:Y:S01]  /*1010*/  VIADD R26, R14, 0x8 ;  /* 0x000000080e1a7836 */ /* 0x000fe20000000000 */
[----:B------:R-:W-:Y:S01]  /*1020*/  ISETP.NE.U32.AND P2, PT, R34, 0x3, PT ;  /* 0x000000032200780c */ /* 0x000fe20003f45070 */
[----:B------:R-:W-:Y:S01]  /*1030*/  IMAD.MOV.U32 R41, RZ, RZ, R10 ;  /* 0x000000ffff297224 */ /* 0x000fe200078e000a */
[----:B------:R-:W-:Y:S01]  /*1040*/  ISETP.GE.U32.AND P0, PT, R12, 0x3, PT ;  /* 0x000000030c00780c */ /* 0x000fe20003f06070 */
[----:B------:R-:W-:Y:S01]  /*1050*/  IMAD.X R25, RZ, RZ, R32, P3 ;  /* 0x000000ffff197224 */ /* 0x000fe200018e0620 */
[----:B------:R-:W-:Y:S01]  /*1060*/  ISETP.NE.AND.EX P2, PT, RZ, RZ, PT, P2 ;  /* 0x000000ffff00720c */ /* 0x000fe20003f45320 */
[----:B------:R-:W-:Y:S01]  /*1070*/  IMAD.MOV.U32 R40, RZ, RZ, R11 ;  /* 0x000000ffff287224 */ /* 0x000fe200078e000b */
[----:B------:R-:W-:Y:S01]  /*1080*/  ISETP.GE.U32.AND.EX P0, PT, R13, RZ, PT, P0 ;  /* 0x000000ff0d00720c */ /* 0x000fe20003f06100 */
[----:B------:R-:W-:-:S10]  /*1090*/  IMAD.MOV.U32 R27, RZ, RZ, R15 ;  /* 0x000000ffff1b7224 */ /* 0x000fd400078e000f */
[----:B------:R-:W-:Y:S05]  /*10a0*/  @!P2 BRA `(.L_x_19) ;  /* 0x000000000088a947 */ /* 0x000fea0003800000 */
[----:B------:R-:W-:-:S05]  /*10b0*/  IMAD.MOV.U32 R28, RZ, RZ, R14 ;  /* 0x000000ffff1c7224 */ /* 0x000fca00078e000e */
[----:B------:R-:W2:Y:S01]  /*10c0*/  LDG.E.64 R30, desc[UR36][R28.64] ;  /* 0x000000241c1e7981 */ /* 0x000ea2000c1e1b00 */
[----:B------:R-:W-:Y:S01]  /*10d0*/  IMAD.MOV.U32 R24, RZ, RZ, R16 ;  /* 0x000000ffff187224 */ /* 0x000fe200078e0010 */
[----:B------:R-:W-:Y:S01]  /*10e0*/  ISETP.NE.U32.AND P2, PT, R34, RZ, PT ;  /* 0x000000ff2200720c */ /* 0x000fe20003f45070 */
[----:B------:R-:W-:Y:S01]  /*10f0*/  IMAD.MOV.U32 R25, RZ, RZ, R17 ;  /* 0x000000ffff197224 */ /* 0x000fe200078e0011 */
[----:B------:R-:W-:Y:S01]  /*1100*/  IADD3 R41, P3, PT, R10, -0x8, RZ ;  /* 0xfffffff80a297810 */ /* 0x000fe20007f7e0ff */
[----:B------:R-:W-:Y:S01]  /*1110*/  IMAD.MOV.U32 R26, RZ, RZ, R28 ;  /* 0x000000ffff1a7224 */ /* 0x000fe200078e001c */
[----:B------:R-:W-:Y:S01]  /*1120*/  ISETP.NE.AND.EX P2, PT, RZ, RZ, PT, P2 ;  /* 0x000000ffff00720c */ /* 0x000fe20003f45320 */
[----:B------:R-:W-:Y:S01]  /*1130*/  IMAD.MOV.U32 R27, RZ, RZ, R29 ;  /* 0x000000ffff1b7224 */ /* 0x000fe200078e001d */
[----:B------:R-:W-:Y:S01]  /*1140*/  IADD3.X R40, PT, PT, R11, -0x1, RZ, P3, !PT ;  /* 0xffffffff0b287810 */ /* 0x000fe20001ffe4ff */
[----:B--2---:R0:W-:Y:S10]  /*1150*/  STG.E.64 desc[UR36][R24.64], R30 ;  /* 0x0000001e18007986 */ /* 0x0041f4000c101b24 */
[----:B------:R-:W-:Y:S05]  /*1160*/  @!P2 BRA `(.L_x_19) ;  /* 0x000000000058a947 */ /* 0x000fea0003800000 */
[----:B0-----:R-:W2:Y:S01]  /*1170*/  LDG.E.64 R30, desc[UR36][R28.64+-0x8] ;  /* 0xfffff8241c1e7981 */ /* 0x001ea2000c1e1b00 */
[----:B------:R-:W-:-:S04]  /*1180*/  ISETP.NE.U32.AND P2, PT, R34, 0x1, PT ;  /* 0x000000012200780c */ /* 0x000fc80003f45070 */
[----:B------:R-:W-:Y:S01]  /*1190*/  ISETP.NE.AND.EX P2, PT, RZ, RZ, PT, P2 ;  /* 0x000000ffff00720c */ /* 0x000fe20003f45320 */
[----:B--2---:R0:W-:-:S12]  /*11a0*/  STG.E.64 desc[UR36][R18.64], R30 ;  /* 0x0000001e12007986 */ /* 0x0041d8000c101b24 */
[----:B------:R1:W2:Y:S01]  /*11b0*/  @P2 LDG.E.64 R34, desc[UR36][R28.64+-0x10] ;  /* 0xfffff0241c222981 */ /* 0x0002a2000c1e1b00 */
[C---:B------:R-:W-:Y:S01]  /*11c0*/  IADD3 R26, P4, PT, R14.reuse, -0x8, RZ ;  /* 0xfffffff80e1a7810 */ /* 0x040fe20007f9e0ff */
[----:B------:R-:W-:Y:S01]  /*11d0*/  IMAD.MOV.U32 R24, RZ, RZ, R18 ;  /* 0x000000ffff187224 */ /* 0x000fe200078e0012 */
[----:B------:R-:W-:Y:S01]  /*11e0*/  @P2 IADD3 R33, P6, PT, R33, -0x8, RZ ;  /* 0xfffffff821212810 */ /* 0x000fe20007fde0ff */
[----:B------:R-:W-:Y:S01]  /*11f0*/  IMAD.MOV.U32 R25, RZ, RZ, R19 ;  /* 0x000000ffff197224 */ /* 0x000fe200078e0013 */
[----:B------:R-:W-:Y:S02]  /*1200*/  @P2 IADD3 R36, P5, PT, R14, -0x10, RZ ;  /* 0xfffffff00e242810 */ /* 0x000fe40007fbe0ff */
[----:B------:R-:W-:Y:S01]  /*1210*/  IADD3.X R27, PT, PT, R29, -0x1, RZ, P4, !PT ;  /* 0xffffffff1d1b7810 */ /* 0x000fe200027fe4ff */
[----:B------:R-:W-:Y:S01]  /*1220*/  @P2 IMAD.MOV.U32 R24, RZ, RZ, R33 ;  /* 0x000000ffff182224 */ /* 0x000fe200078e0021 */
[----:B------:R-:W-:Y:S01]  /*1230*/  IADD3 R41, P3, PT, R10, -0x10, RZ ;  /* 0xfffffff00a297810 */ /* 0x000fe20007f7e0ff */
[----:B------:R-:W-:Y:S01]  /*1240*/  @P2 IMAD.MOV.U32 R26, RZ, RZ, R36 ;  /* 0x000000ffff1a2224 */ /* 0x000fe200078e0024 */
[----:B0-----:R-:W-:-:S02]  /*1250*/  @P2 IADD3.X R30, PT, PT, R32, -0x1, RZ, P6, !PT ;  /* 0xffffffff201e2810 */ /* 0x001fc400037fe4ff */
[----:B-1----:R-:W-:Y:S02]  /*1260*/  @P2 IADD3.X R29, PT, PT, R29, -0x1, RZ, P5, !PT ;  /* 0xffffffff1d1d2810 */ /* 0x002fe40002ffe4ff */
[----:B------:R-:W-:Y:S01]  /*1270*/  @P2 IADD3 R41, P4, PT, R10, -0x18, RZ ;  /* 0xffffffe80a292810 */ /* 0x000fe20007f9e0ff */
[----:B------:R-:W-:Y:S01]  /*1280*/  @P2 IMAD.MOV.U32 R25, RZ, RZ, R30 ;  /* 0x000000ffff192224 */ /* 0x000fe200078e001e */
[C---:B------:R-:W-:Y:S01]  /*1290*/  IADD3.X R40, PT, PT, R11.reuse, -0x1, RZ, P3, !PT ;  /* 0xffffffff0b287810 */ /* 0x040fe20001ffe4ff */
[----:B------:R-:W-:Y:S01]  /*12a0*/  @P2 IMAD.MOV.U32 R27, RZ, RZ, R29 ;  /* 0x000000ffff1b2224 */ /* 0x000fe200078e001d */
[----:B------:R-:W-:Y:S01]  /*12b0*/  @P2 IADD3.X R40, PT, PT, R11, -0x1, RZ, P4, !PT ;  /* 0xffffffff0b282810 */ /* 0x000fe200027fe4ff */
[----:B--2---:R1:W-:Y:S08]  /*12c0*/  @P2 STG.E.64 desc[UR36][R18.64+-0x8], R34 ;  /* 0xfffff82212002986 */ /* 0x0043f0000c101b24 */
.L_x_19:
[----:B------:R-:W-:Y:S05]  /*12d0*/  BSYNC.RECONVERGENT B3 ;  /* 0x0000000000037941 */ /* 0x000fea0003800200 */
.L_x_18:
[----:B------:R-:W-:Y:S04]  /*12e0*/  BSSY.RECONVERGENT B4, `(.L_x_20) ;  /* 0x000007a000047945 */ /* 0x000fe80003800200 */
[----:B------:R-:W-:Y:S05]  /*12f0*/  @!P0 BRA `(.L_x_21) ;  /* 0x0000000400e08947 */ /* 0x000fea0003800000 */
[----:B------:R-:W-:Y:S01]  /*1300*/  ISETP.GT.U32.AND P0, PT, R41, R8, PT ;  /* 0x000000082900720c */ /* 0x000fe20003f04070 */
[----:B------:R-:W-:Y:S03]  /*1310*/  BSSY.RELIABLE B3, `(.L_x_22) ;  /* 0x0000061000037945 */ /* 0x000fe60003800100 */
[----:B------:R-:W-:-:S13]  /*1320*/  ISETP.GT.AND.EX P0, PT, R40, R9, PT, P0 ;  /* 0x000000092800720c */ /* 0x000fda0003f04300 */
[----:B------:R-:W-:Y:S05]  /*1330*/  @!P0 BRA `(.L_x_23) ;  /* 0x0000000400788947 */ /* 0x000fea0003800000 */
[----:B-1----:R-:W-:Y:S01]  /*1340*/  IADD3 R18, P0, PT, -R8, R41, RZ ;  /* 0x0000002908127210 */ /* 0x002fe20007f1e1ff */
[----:B------:R-:W-:Y:S03]  /*1350*/  BSSY.RECONVERGENT B5, `(.L_x_24) ;  /* 0x0000036000057945 */ /* 0x000fe60003800200 */
[----:B------:R-:W-:Y:S01]  /*1360*/  ISETP.GT.U32.AND P2, PT, R18, 0x60, PT ;  /* 0x000000601200780c */ /* 0x000fe20003f44070 */
[----:B------:R-:W-:Y:S01]  /*1370*/  IMAD.X R18, R40, 0x1, ~R9, P0 ;  /* 0x0000000128127824 */ /* 0x000fe200000e0e09 */
[----:B------:R-:W-:-:S04]  /*1380*/  PLOP3.LUT P0, PT, PT, PT, PT, 0x80, 0x8 ;  /* 0x000000000008781c */ /* 0x000fc80003f0f070 */
[----:B------:R-:W-:-:S13]  /*1390*/  ISETP.GT.AND.EX P2, PT, R18, RZ, PT, P2 ;  /* 0x000000ff1200720c */ /* 0x000fda0003f44320 */
[----:B------:R-:W-:Y:S05]  /*13a0*/  @!P2 BRA `(.L_x_25) ;  /* 0x0000000000c0a947 */ /* 0x000fea0003800000 */
[----:B------:R-:W-:Y:S02]  /*13b0*/  IADD3 R19, P2, PT, R8, 0x60, RZ ;  /* 0x0000006008137810 */ /* 0x000fe40007f5e0ff */
[----:B------:R-:W-:-:S03]  /*13c0*/  PLOP3.LUT P0, PT, PT, PT, PT, 0x8, 0x80 ;  /* 0x000000000080781c */ /* 0x000fc60003f0e170 */
[----:B------:R-:W-:-:S10]  /*13d0*/  IMAD.X R18, RZ, RZ, R9, P2 ;  /* 0x000000ffff127224 */ /* 0x000fd400010e0609 */
.L_x_26:
[----:B------:R-:W2:Y:S04]  /*13e0*/  LDG.E.64 R36, desc[UR36][R26.64+-0x8] ;  /* 0xfffff8241a247981 */ /* 0x000ea8000c1e1b00 */
[----:B--2---:R1:W-:Y:S04]  /*13f0*/  STG.E.64 desc[UR36][R24.64+-0x8], R36 ;  /* 0xfffff82418007986 */ /* 0x0043e8000c101b24 */
[----:B------:R-:W2:Y:S04]  /*1400*/  LDG.E.64 R38, desc[UR36][R26.64+-0x10] ;  /* 0xfffff0241a267981 */ /* 0x000ea8000c1e1b00 */
[----:B--2---:R2:W-:Y:S04]  /*1410*/  STG.E.64 desc[UR36][R24.64+-0x10], R38 ;  /* 0xfffff02618007986 */ /* 0x0045e8000c101b24 */
[----:B------:R-:W3:Y:S04]  /*1420*/  LDG.E.64 R28, desc[UR36][R26.64+-0x18] ;  /* 0xffffe8241a1c7981 */ /* 0x000ee8000c1e1b00 */
[----:B---3--:R3:W-:Y:S04]  /*1430*/  STG.E.64 desc[UR36][R24.64+-0x18], R28 ;  /* 0xffffe81c18007986 */ /* 0x0087e8000c101b24 */
[----:B0-----:R-:W4:Y:S04]  /*1440*/  LDG.E.64 R30, desc[UR36][R26.64+-0x20] ;  /* 0xffffe0241a1e7981 */ /* 0x001f28000c1e1b00 */
[----:B----4-:R0:W-:Y:S04]  /*1450*/  STG.E.64 desc[UR36][R24.64+-0x20], R30 ;  /* 0xffffe01e18007986 */ /* 0x0101e8000c101b24 */
[----:B------:R-:W4:Y:S04]  /*1460*/  LDG.E.64 R32, desc[UR36][R26.64+-0x28] ;  /* 0xffffd8241a207981 */ /* 0x000f28000c1e1b00 */
[----:B----4-:R4:W-:Y:S04]  /*1470*/  STG.E.64 desc[UR36][R24.64+-0x28], R32 ;  /* 0xffffd82018007986 */ /* 0x0109e8000c101b24 */
[----:B------:R-:W5:Y:S04]  /*1480*/  LDG.E.64 R34, desc[UR36][R26.64+-0x30] ;  /* 0xffffd0241a227981 */ /* 0x000f68000c1e1b00 */
[----:B-----5:R5:W-:Y:S04]  /*1490*/  STG.E.64 desc[UR36][R24.64+-0x30], R34 ;  /* 0xffffd02218007986 */ /* 0x020be8000c101b24 */
[----:B-1----:R-:W2:Y:S04]  /*14a0*/  LDG.E.64 R36, desc[UR36][R26.64+-0x38] ;  /* 0xffffc8241a247981 */ /* 0x002ea8000c1e1b00 */
[----:B--2---:R1:W-:Y:S04]  /*14b0*/  STG.E.64 desc[UR36][R24.64+-0x38], R36 ;  /* 0xffffc82418007986 */ /* 0x0043e8000c101b24 */
[----:B------:R-:W2:Y:S04]  /*14c0*/  LDG.E.64 R38, desc[UR36][R26.64+-0x40] ;  /* 0xffffc0241a267981 */ /* 0x000ea8000c1e1b00 */
[----:B--2---:R2:W-:Y:S04]  /*14d0*/  STG.E.64 desc[UR36][R24.64+-0x40], R38 ;  /* 0xffffc02618007986 */ /* 0x0045e8000c101b24 */
[----:B---3--:R-:W3:Y:S04]  /*14e0*/  LDG.E.64 R28, desc[UR36][R26.64+-0x48] ;  /* 0xffffb8241a1c7981 */ /* 0x008ee8000c1e1b00 */
[----:B---3--:R3:W-:Y:S04]  /*14f0*/  STG.E.64 desc[UR36][R24.64+-0x48], R28 ;  /* 0xffffb81c18007986 */ /* 0x0087e8000c101b24 */
[----:B0-----:R-:W4:Y:S04]  /*1500*/  LDG.E.64 R30, desc[UR36][R26.64+-0x50] ;  /* 0xffffb0241a1e7981 */ /* 0x001f28000c1e1b00 */
[----:B----4-:R0:W-:Y:S04]  /*1510*/  STG.E.64 desc[UR36][R24.64+-0x50], R30 ;  /* 0xffffb01e18007986 */ /* 0x0101e8000c101b24 */
[----:B------:R-:W4:Y:S04]  /*1520*/  LDG.E.64 R32, desc[UR36][R26.64+-0x58] ;  /* 0xffffa8241a207981 */ /* 0x000f28000c1e1b00 */
[----:B----4-:R-:W-:Y:S04]  /*1530*/  STG.E.64 desc[UR36][R24.64+-0x58], R32 ;  /* 0xffffa82018007986 */ /* 0x010fe8000c101b24 */
[----:B-----5:R-:W4:Y:S04]  /*1540*/  LDG.E.64 R34, desc[UR36][R26.64+-0x60] ;  /* 0xffffa0241a227981 */ /* 0x020f28000c1e1b00 */
[----:B----4-:R4:W-:Y:S04]  /*1550*/  STG.E.64 desc[UR36][R24.64+-0x60], R34 ;  /* 0xffffa02218007986 */ /* 0x0109e8000c101b24 */
[----:B-1----:R-:W5:Y:S04]  /*1560*/  LDG.E.64 R36, desc[UR36][R26.64+-0x68] ;  /* 0xffff98241a247981 */ /* 0x002f68000c1e1b00 */
[----:B-----5:R-:W-:Y:S04]  /*1570*/  STG.E.64 desc[UR36][R24.64+-0x68], R36 ;  /* 0xffff982418007986 */ /* 0x020fe8000c101b24 */
[----:B--2---:R-:W2:Y:S04]  /*1580*/  LDG.E.64 R38, desc[UR36][R26.64+-0x70] ;  /* 0xffff90241a267981 */ /* 0x004ea8000c1e1b00 */
[----:B--2---:R-:W-:Y:S04]  /*1590*/  STG.E.64 desc[UR36][R24.64+-0x70], R38 ;  /* 0xffff902618007986 */ /* 0x004fe8000c101b24 */
[----:B---3--:R-:W2:Y:S01]  /*15a0*/  LDG.E.64 R28, desc[UR36][R26.64+-0x78] ;  /* 0xffff88241a1c7981 */ /* 0x008ea2000c1e1b00 */
[----:B------:R-:W-:-:S04]  /*15b0*/  IADD3 R41, P2, PT, R41, -0x80, RZ ;  /* 0xffffff8029297810 */ /* 0x000fc80007f5e0ff */
[----:B------:R-:W-:Y:S02]  /*15c0*/  IADD3.X R40, PT, PT, R40, -0x1, RZ, P2, !PT ;  /* 0xffffffff28287810 */ /* 0x000fe400017fe4ff */
[----:B------:R-:W-:-:S04]  /*15d0*/  ISETP.GT.U32.AND P2, PT, R41, R19, PT ;  /* 0x000000132900720c */ /* 0x000fc80003f44070 */
[----:B------:R-:W-:Y:S01]  /*15e0*/  ISETP.GT.AND.EX P2, PT, R40, R18, PT, P2 ;  /* 0x000000122800720c */ /* 0x000fe20003f44320 */
[----:B--2---:R-:W-:Y:S04]  /*15f0*/  STG.E.64 desc[UR36][R24.64+-0x78], R28 ;  /* 0xffff881c18007986 */ /* 0x004fe8000c101b24 */
[----:B0-----:R0:W2:Y:S01]  /*1600*/  LDG.E.64 R30, desc[UR36][R26.64+-0x80] ;  /* 0xffff80241a1e7981 */ /* 0x0010a2000c1e1b00 */
[----:B----4-:R-:W-:Y:S02]  /*1610*/  IADD3 R34, P3, PT, R26, -0x80, RZ ;  /* 0xffffff801a227810 */ /* 0x010fe40007f7e0ff */
[----:B------:R-:W-:Y:S02]  /*1620*/  IADD3 R32, P4, PT, R24, -0x80, RZ ;  /* 0xffffff8018207810 */ /* 0x000fe40007f9e0ff */
[----:B------:R-:W-:-:S02]  /*1630*/  IADD3.X R35, PT, PT, R27, -0x1, RZ, P3, !PT ;  /* 0xffffffff1b237810 */ /* 0x000fc40001ffe4ff */
[----:B------:R-:W-:Y:S01]  /*1640*/  IADD3.X R33, PT, PT, R25, -0x1, RZ, P4, !PT ;  /* 0xffffffff19217810 */ /* 0x000fe200027fe4ff */
[----:B0-----:R-:W-:Y:S02]  /*1650*/  IMAD.MOV.U32 R26, RZ, RZ, R34 ;  /* 0x000000ffff1a7224 */ /* 0x001fe400078e0022 */
[----:B------:R-:W-:Y:S01]  /*1660*/  IMAD.MOV.U32 R27, RZ, RZ, R35 ;  /* 0x000000ffff1b7224 */ /* 0x000fe200078e0023 */
[----:B--2---:R0:W-:Y:S02]  /*1670*/  STG.E.64 desc[UR36][R24.64+-0x80], R30 ;  /* 0xffff801e18007986 */ /* 0x0041e4000c101b24 */
[----:B0-----:R-:W-:Y:S02]  /*1680*/  IMAD.MOV.U32 R24, RZ, RZ, R32 ;  /* 0x000000ffff187224 */ /* 0x001fe400078e0020 */
[----:B------:R-:W-:Y:S01]  /*1690*/  IMAD.MOV.U32 R25, RZ, RZ, R33 ;  /* 0x000000ffff197224 */ /* 0x000fe200078e0021 */
[----:B------:R-:W-:Y:S06]  /*16a0*/  @P2 BRA `(.L_x_26) ;  /* 0xfffffffc004c2947 */ /* 0x000fec000383ffff */
.L_x_25:
[----:B------:R-:W-:Y:S05]  /*16b0*/  BSYNC.RECONVERGENT B5 ;  /* 0x0000000000057941 */ /* 0x000fea0003800200 */
.L_x_24:
[----:B------:R-:W-:Y:S01]  /*16c0*/  IADD3 R18, P3, PT, -R8, R41, RZ ;  /* 0x0000002908127210 */ /* 0x000fe20007f7e1ff */
[----:B------:R-:W-:Y:S03]  /*16d0*/  BSSY.RECONVERGENT B5, `(.L_x_27) ;  /* 0x0000020000057945 */ /* 0x000fe60003800200 */
[----:B------:R-:W-:Y:S01]  /*16e0*/  ISETP.GT.U32.AND P2, PT, R18, 0x20, PT ;  /* 0x000000201200780c */ /* 0x000fe20003f44070 */
[----:B------:R-:W-:-:S05]  /*16f0*/  IMAD.X R18, R40, 0x1, ~R9, P3 ;  /* 0x0000000128127824 */ /* 0x000fca00018e0e09 */
[----:B------:R-:W-:-:S13]  /*1700*/  ISETP.GT.AND.EX P2, PT, R18, RZ, PT, P2 ;  /* 0x000000ff1200720c */ /* 0x000fda0003f44320 */
[----:B------:R-:W-:Y:S05]  /*1710*/  @!P2 BRA `(.L_x_28) ;  /* 0x00000000006ca947 */ /* 0x000fea0003800000 */
[----:B------:R-:W2:Y:S04]  /*1720*/  LDG.E.64 R28, desc[UR36][R26.64+-0x8] ;  /* 0xfffff8241a1c7981 */ /* 0x000ea8000c1e1b00 */
[----:B--2---:R1:W-:Y:S04]  /*1730*/  STG.E.64 desc[UR36][R24.64+-0x8], R28 ;  /* 0xfffff81c18007986 */ /* 0x0043e8000c101b24 */
[----:B------:R-:W2:Y:S04]  /*1740*/  LDG.E.64 R18, desc[UR36][R26.64+-0x10] ;  /* 0xfffff0241a127981 */ /* 0x000ea8000c1e1b00 */
[----:B--2---:R-:W-:Y:S04]  /*1750*/  STG.E.64 desc[UR36][R24.64+-0x10], R18 ;  /* 0xfffff01218007986 */ /* 0x004fe8000c101b24 */
[----:B------:R-:W2:Y:S04]  /*1760*/  LDG.E.64 R36, desc[UR36][R26.64+-0x18] ;  /* 0xffffe8241a247981 */ /* 0x000ea8000c1e1b00 */
[----:B--2---:R2:W-:Y:S04]  /*1770*/  STG.E.64 desc[UR36][R24.64+-0x18], R36 ;  /* 0xffffe82418007986 */ /* 0x0045e8000c101b24 */
[----:B------:R-:W3:Y:S04]  /*1780*/  LDG.E.64 R34, desc[UR36][R26.64+-0x20] ;  /* 0xffffe0241a227981 */ /* 0x000ee8000c1e1b00 */
[----:B---3--:R3:W-:Y:S04]  /*1790*/  STG.E.64 desc[UR36][R24.64+-0x20], R34 ;  /* 0xffffe02218007986 */ /* 0x0087e8000c101b24 */
[----:B------:R-:W4:Y:S04]  /*17a0*/  LDG.E.64 R32, desc[UR36][R26.64+-0x28] ;  /* 0xffffd8241a207981 */ /* 0x000f28000c1e1b00 */
[----:B----4-:R-:W-:Y:S04]  /*17b0*/  STG.E.64 desc[UR36][R24.64+-0x28], R32 ;  /* 0xffffd82018007986 */ /* 0x010fe8000c101b24 */
[----:B0-----:R-:W4:Y:S04]  /*17c0*/  LDG.E.64 R30, desc[UR36][R26.64+-0x30] ;  /* 0xffffd0241a1e7981 */ /* 0x001f28000c1e1b00 */
[----:B----4-:R-:W-:Y:S04]  /*17d0*/  STG.E.64 desc[UR36][R24.64+-0x30], R30 ;  /* 0xffffd01e18007986 */ /* 0x010fe8000c101b24 */
[----:B-1----:R-:W4:Y:S01]  /*17e0*/  LDG.E.64 R28, desc[UR36][R26.64+-0x38] ;  /* 0xffffc8241a1c7981 */ /* 0x002f22000c1e1b00 */
[----:B--2---:R-:W-:-:S02]  /*17f0*/  IADD3 R36, P3, PT, R26, -0x40, RZ ;  /* 0xffffffc01a247810 */ /* 0x004fc40007f7e0ff */
[----:B---3--:R-:W-:Y:S01]  /*1800*/  IADD3 R34, P4, PT, R24, -0x40, RZ ;  /* 0xffffffc018227810 */ /* 0x008fe20007f9e0ff */
[----:B----4-:R-:W-:Y:S04]  /*1810*/  STG.E.64 desc[UR36][R24.64+-0x38], R28 ;  /* 0xffffc81c18007986 */ /* 0x010fe8000c101b24 */
[----:B------:R0:W2:Y:S01]  /*1820*/  LDG.E.64 R18, desc[UR36][R26.64+-0x40] ;  /* 0xffffc0241a127981 */ /* 0x0000a2000c1e1b00 */
[----:B------:R-:W-:Y:S02]  /*1830*/  IADD3.X R37, PT, PT, R27, -0x1, RZ, P3, !PT ;  /* 0xffffffff1b257810 */ /* 0x000fe40001ffe4ff */
[----:B------:R-:W-:Y:S02]  /*1840*/  IADD3.X R35, PT, PT, R25, -0x1, RZ, P4, !PT ;  /* 0xffffffff19237810 */ /* 0x000fe400027fe4ff */
[----:B------:R-:W-:-:S02]  /*1850*/  IADD3 R41, P2, PT, R41, -0x40, RZ ;  /* 0xffffffc029297810 */ /* 0x000fc40007f5e0ff */
[----:B------:R-:W-:Y:S02]  /*1860*/  PLOP3.LUT P0, PT, PT, PT, PT, 0x8, 0x80 ;  /* 0x000000000080781c */ /* 0x000fe40003f0e170 */
[----:B------:R-:W-:Y:S01]  /*1870*/  IADD3.X R40, PT, PT, R40, -0x1, RZ, P2, !PT ;  /* 0xffffffff28287810 */ /* 0x000fe200017fe4ff */
[----:B0-----:R-:W-:Y:S02]  /*1880*/  IMAD.MOV.U32 R26, RZ, RZ, R36 ;  /* 0x000000ffff1a7224 */ /* 0x001fe400078e0024 */
[----:B------:R-:W-:Y:S01]  /*1890*/  IMAD.MOV.U32 R27, RZ, RZ, R37 ;  /* 0x000000ffff1b7224 */ /* 0x000fe200078e0025 */
[----:B--2---:R0:W-:Y:S02]  /*18a0*/  STG.E.64 desc[UR36][R24.64+-0x40], R18 ;  /* 0xffffc01218007986 */ /* 0x0041e4000c101b24 */
[----:B0-----:R-:W-:Y:S02]  /*18b0*/  IMAD.MOV.U32 R24, RZ, RZ, R34 ;  /* 0x000000ffff187224 */ /* 0x001fe400078e0022 */
[----:B------:R-:W-:-:S07]  /*18c0*/  IMAD.MOV.U32 R25, RZ, RZ, R35 ;  /* 0x000000ffff197224 */ /* 0x000fce00078e0023 */
.L_x_28:
[----:B------:R-:W-:Y:S05]  /*18d0*/  BSYNC.RECONVERGENT B5 ;  /* 0x0000000000057941 */ /* 0x000fea0003800200 */
.L_x_27:
[----:B------:R-:W-:-:S04]  /*18e0*/  ISETP.NE.U32.AND P2, PT, R41, R8, PT ;  /* 0x000000082900720c */ /* 0x000fc80003f45070 */
[----:B------:R-:W-:-:S13]  /*18f0*/  ISETP.NE.OR.EX P0, PT, R40, R9, P0, P2 ;  /* 0x000000092800720c */ /* 0x000fda0000705720 */
[----:B------:R-:W-:Y:S05]  /*1900*/  @!P0 BREAK.RELIABLE B3 ;  /* 0x0000000000038942 */ /* 0x000fea0003800100 */
[----:B------:R-:W-:Y:S05]  /*1910*/  @!P0 BRA `(.L_x_21) ;  /* 0x0000000000588947 */ /* 0x000fea0003800000 */
.L_x_23:
[----:B------:R-:W-:Y:S05]  /*1920*/  BSYNC.RELIABLE B3 ;  /* 0x0000000000037941 */ /* 0x000fea0003800100 */
.L_x_22:
[----:B------:R-:W2:Y:S04]  /*1930*/  LDG.E.64 R32, desc[UR36][R26.64+-0x8] ;  /* 0xfffff8241a207981 */ /* 0x000ea8000c1e1b00 */
[----:B--2---:R2:W-:Y:S04]  /*1940*/  STG.E.64 desc[UR36][R24.64+-0x8], R32 ;  /* 0xfffff82018007986 */ /* 0x0045e8000c101b24 */
[----:B0-----:R-:W3:Y:S04]  /*1950*/  LDG.E.64 R30, desc[UR36][R26.64+-0x10] ;  /* 0xfffff0241a1e7981 */ /* 0x001ee8000c1e1b00 */
[----:B---3--:R-:W-:Y:S04]  /*1960*/  STG.E.64 desc[UR36][R24.64+-0x10], R30 ;  /* 0xfffff01e18007986 */ /* 0x008fe8000c101b24 */
[----:B------:R-:W3:Y:S01]  /*1970*/  LDG.E.64 R28, desc[UR36][R26.64+-0x18] ;  /* 0xffffe8241a1c7981 */ /* 0x000ee2000c1e1b00 */
[----:B------:R-:W-:-:S04]  /*1980*/  IADD3 R41, P0, PT, R41, -0x20, RZ ;  /* 0xffffffe029297810 */ /* 0x000fc80007f1e0ff */
[----:B------:R-:W-:Y:S02]  /*1990*/  IADD3.X R40, PT, PT, R40, -0x1, RZ, P0, !PT ;  /* 0xffffffff28287810 */ /* 0x000fe400007fe4ff */
[----:B------:R-:W-:-:S04]  /*19a0*/  ISETP.NE.U32.AND P0, PT, R8, R41, PT ;  /* 0x000000290800720c */ /* 0x000fc80003f05070 */
[----:B------:R-:W-:Y:S01]  /*19b0*/  ISETP.NE.AND.EX P0, PT, R9, R40, PT, P0 ;  /* 0x000000280900720c */ /* 0x000fe20003f05300 */
[----:B---3--:R-:W-:Y:S04]  /*19c0*/  STG.E.64 desc[UR36][R24.64+-0x18], R28 ;  /* 0xffffe81c18007986 */ /* 0x008fe8000c101b24 */
[----:B-1----:R0:W3:Y:S01]  /*19d0*/  LDG.E.64 R18, desc[UR36][R26.64+-0x20] ;  /* 0xffffe0241a127981 */ /* 0x0020e2000c1e1b00 */
[----:B------:R-:W-:Y:S02]  /*19e0*/  IADD3 R34, P2, PT, R26, -0x20, RZ ;  /* 0xffffffe01a227810 */ /* 0x000fe40007f5e0ff */
[----:B--2---:R-:W-:Y:S02]  /*19f0*/  IADD3 R32, P3, PT, R24, -0x20, RZ ;  /* 0xffffffe018207810 */ /* 0x004fe40007f7e0ff */
[----:B------:R-:W-:-:S02]  /*1a00*/  IADD3.X R35, PT, PT, R27, -0x1, RZ, P2, !PT ;  /* 0xffffffff1b237810 */ /* 0x000fc400017fe4ff */
[----:B------:R-:W-:Y:S01]  /*1a10*/  IADD3.X R33, PT, PT, R25, -0x1, RZ, P3, !PT ;  /* 0xffffffff19217810 */ /* 0x000fe20001ffe4ff */
[----:B0-----:R-:W-:Y:S02]  /*1a20*/  IMAD.MOV.U32 R26, RZ, RZ, R34 ;  /* 0x000000ffff1a7224 */ /* 0x001fe400078e0022 */
[----:B------:R-:W-:Y:S01]  /*1a30*/  IMAD.MOV.U32 R27, RZ, RZ, R35 ;  /* 0x000000ffff1b7224 */ /* 0x000fe200078e0023 */
[----:B---3--:R0:W-:Y:S02]  /*1a40*/  STG.E.64 desc[UR36][R24.64+-0x20], R18 ;  /* 0xffffe01218007986 */ /* 0x0081e4000c101b24 */
[----:B0-----:R-:W-:Y:S02]  /*1a50*/  IMAD.MOV.U32 R24, RZ, RZ, R32 ;  /* 0x000000ffff187224 */ /* 0x001fe400078e0020 */
[----:B------:R-:W-:Y:S01]  /*1a60*/  IMAD.MOV.U32 R25, RZ, RZ, R33 ;  /* 0x000000ffff197224 */ /* 0x000fe200078e0021 */
[----:B------:R-:W-:Y:S06]  /*1a70*/  @P0 BRA `(.L_x_22) ;  /* 0xfffffffc00ac0947 */ /* 0x000fec000383ffff */
.L_x_21:
[----:B------:R-:W-:Y:S05]  /*1a80*/  BSYNC.RECONVERGENT B4 ;  /* 0x0000000000047941 */ /* 0x000fea0003800200 */
.L_x_20:
[----:B------:R2:W-:Y:S02]  /*1a90*/  STG.E.64 desc[UR36][R20.64], R22 ;  /* 0x0000001614007986 */ /* 0x0005e4000c101b24 */
.L_x_17:
[----:B------:R-:W-:Y:S05]  /*1aa0*/  BSYNC.RECONVERGENT B0 ;  /* 0x0000000000007941 */ /* 0x000fea0003800200 */
.L_x_12:
[----:B-1-3--:R-:W-:Y:S01]  /*1ab0*/  IADD3 R19, P2, PT, R8, 0x100, RZ ;  /* 0x0000010008137810 */ /* 0x00afe20007f5e0ff */
[----:B------:R-:W-:Y:S02]  /*1ac0*/  VIADD R14, R14, 0x8 ;  /* 0x000000080e0e7836 */ /* 0x000fe40000000000 */
[----:B------:R-:W-:Y:S01]  /*1ad0*/  IMAD.MOV.U32 R29, RZ, RZ, R15 ;  /* 0x000000ffff1d7224 */ /* 0x000fe200078e000f */
[----:B------:R-:W-:Y:S01]  /*1ae0*/  ISETP.LT.U32.AND P0, PT, R19, R6, PT ;  /* 0x000000061300720c */ /* 0x000fe20003f01070 */
[----:B--2---:R-:W-:Y:S01]  /*1af0*/  IMAD.X R23, RZ, RZ, R9, P2 ;  /* 0x000000ffff177224 */ /* 0x004fe200010e0609 */
[----:B------:R-:W-:Y:S01]  /*1b00*/  IADD3 R10, P2, PT, R10, 0x8, RZ ;  /* 0x000000080a0a7810 */ /* 0x000fe20007f5e0ff */
[----:B------:R-:W-:Y:S02]  /*1b10*/  IMAD.MOV.U32 R33, RZ, RZ, R16 ;  /* 0x000000ffff217224 */ /* 0x000fe400078e0010 */
[----:B------:R-:W-:Y:S01]  /*1b20*/  IMAD.MOV.U32 R32, RZ, RZ, R17 ;  /* 0x000000ffff207224 */ /* 0x000fe200078e0011 */
[----:B------:R-:W-:Y:S01]  /*1b30*/  ISETP.LT.U32.AND.EX P0, PT, R23, R7, PT, P0 ;  /* 0x000000071700720c */ /* 0x000fe20003f01100 */
[----:B------:R-:W-:Y:S01]  /*1b40*/  IMAD.X R11, RZ, RZ, R11, P2 ;  /* 0x000000ffff0b7224 */ /* 0x000fe200010e060b */
[----:B------:R-:W-:-:S02]  /*1b50*/  IADD3 R12, P2, PT, R12, 0x1, RZ ;  /* 0x000000010c0c7810 */ /* 0x000fc40007f5e0ff */
[----:B------:R-:W-:Y:S02]  /*1b60*/  SEL R19, R19, R6, P0 ;  /* 0x0000000613137207 */ /* 0x000fe40000000000 */
[----:B------:R-:W-:Y:S01]  /*1b70*/  SEL R18, R23, R7, P0 ;  /* 0x0000000717127207 */ /* 0x000fe20000000000 */
[----:B------:R-:W-:Y:S01]  /*1b80*/  IMAD.X R13, RZ, RZ, R13, P2 ;  /* 0x000000ffff0d7224 */ /* 0x000fe200010e060d */
[----:B------:R-:W-:-:S04]  /*1b90*/  ISETP.NE.U32.AND P0, PT, R10, R19, PT ;  /* 0x000000130a00720c */ /* 0x000fc80003f05070 */
[----:B------:R-:W-:-:S13]  /*1ba0*/  ISETP.NE.AND.EX P0, PT, R11, R18, PT, P0 ;  /* 0x000000120b00720c */ /* 0x000fda0003f05300 */
[----:B------:R-:W-:Y:S05]  /*1bb0*/  @P0 BRA `(.L_x_29) ;  /* 0xfffffff000780947 */ /* 0x000fea000383ffff */
.L_x_11:
[----:B------:R-:W-:Y:S05]  /*1bc0*/  BSYNC.RECONVERGENT B1 ;  /* 0x0000000000017941 */ /* 0x000fea0003800200 */
.L_x_10:
[----:B------:R-:W-:-:S05]  /*1bd0*/  IADD3 R20, P0, PT, R20, 0x100, RZ ;  /* 0x0000010014147810 */ /* 0x000fca0007f1e0ff */
[----:B------:R-:W-:Y:S01]  /*1be0*/  IMAD.X R21, RZ, RZ, R21, P0 ;  /* 0x000000ffff157224 */ /* 0x000fe200000e0615 */
[----:B------:R-:W-:Y:S07]  /*1bf0*/  @!P1 BRA `(.L_x_30) ;  /* 0xfffffff0000c9947 */ /* 0x000fee000383ffff */
[----:B------:R-:W-:Y:S05]  /*1c00*/  BSYNC.RECONVERGENT B2 ;  /* 0x0000000000027941 */ /* 0x000fea0003800200 */
.L_x_9:
[----:B------:R-:W1:Y:S01]  /*1c10*/  LDCU UR4, c[0x0][0x388] ;  /* 0x00007100ff0477ac */ /* 0x000e620008000800 */
[----:B------:R-:W-:Y:S01]  /*1c20*/  BSSY.RECONVERGENT B1, `(.L_x_31) ;  /* 0x0000373000017945 */ /* 0x000fe20003800200 */
[----:B-1----:R-:W-:-:S04]  /*1c30*/  IMAD R3, R2, UR4, RZ ;  /* 0x0000000402037c24 */ /* 0x002fc8000f8e02ff */
[----:B------:R-:W-:-:S04]  /*1c40*/  IMAD.WIDE R20, R3, 0x8, RZ ;  /* 0x0000000803147825 */ /* 0x000fc800078e02ff */
[----:B------:R-:W-:-:S04]  /*1c50*/  VIADD R6, R3, UR4 ;  /* 0x0000000403067c36 */ /* 0x000fc80008000000 */
[----:B------:R-:W-:-:S05]  /*1c60*/  IMAD.WIDE R8, R6, 0x8, -R20 ;  /* 0x0000000806087825 */ /* 0x000fca00078e0a14 */
[--C-:B------:R-:W-:Y:S02]  /*1c70*/  SHF.R.S64 R0, R8, 0x3, R9.reuse ;  /* 0x0000000308007819 */ /* 0x100fe40000001009 */
[----:B------:R-:W-:Y:S02]  /*1c80*/  SHF.R.S32.HI R7, RZ, 0x3, R9 ;  /* 0x00000003ff077819 */ /* 0x000fe40000011409 */
[----:B------:R-:W-:-:S04]  /*1c90*/  ISETP.GE.U32.AND P0, PT, R0, 0x21, PT ;  /* 0x000000210000780c */ /* 0x000fc80003f06070 */
[----:B------:R-:W-:-:S13]  /*1ca0*/  ISETP.GE.AND.EX P0, PT, R7, RZ, PT, P0 ;  /* 0x000000ff0700720c */ /* 0x000fda0003f06300 */
[----:B------:R-:W-:Y:S05]  /*1cb0*/  @!P0 BRA `(.L_x_32) ;  /* 0x0000003400a48947 */ /* 0x000fea0003800000 */
[----:B------:R-:W1:Y:S01]  /*1cc0*/  LDCU UR4, c[0x0][0x388] ;  /* 0x00007100ff0477ac */ /* 0x000e620008000800 */
[----:B------:R-:W-:Y:S01]  /*1cd0*/  IADD3 R7, P0, PT, R8, R4, RZ ;  /* 0x0000000408077210 */ /* 0x000fe20007f1e0ff */
[----:B------:R-:W-:Y:S04]  /*1ce0*/  BSSY.RECONVERGENT B0, `(.L_x_33) ;  /* 0x000031a000007945 */ /* 0x000fe80003800200 */
[----:B------:R-:W-:Y:S01]  /*1cf0*/  IMAD.X R8, R9, 0x1, R5, P0 ;  /* 0x0000000109087824 */ /* 0x000fe200000e0605 */
[----:B-1----:R-:W-:-:S09]  /*1d00*/  UISETP.GT.AND UP0, UPT, UR4, URZ, UPT ;  /* 0x000000ff0400728c */ /* 0x002fd2000bf04270 */
[----:B------:R-:W-:Y:S05]  /*1d10*/  BRA.U UP0, `(.L_x_34) ;  /* 0x0000000d00e47547 */ /* 0x000fea000b800000 */
[----:B------:R-:W-:Y:S01]  /*1d20*/  BSSY.RECONVERGENT B3, `(.L_x_35) ;  /* 0x00000f7000037945 */ /* 0x000fe20003800200 */
[----:B------:R-:W-:Y:S01]  /*1d30*/  PLOP3.LUT P1, PT, PT, PT, PT, 0x8, 0x80 ;  /* 0x000000000080781c */ /* 0x000fe20003f2e170 */
[----:B------:R-:W-:Y:S02]  /*1d40*/  IMAD.MOV.U32 R9, RZ, RZ, 0x20 ;  /* 0x00000020ff097424 */ /* 0x000fe400078e00ff */
[----:B------:R-:W-:-:S10]  /*1d50*/  IMAD.MOV.U32 R10, RZ, RZ, RZ ;  /* 0x000000ffff0a7224 */ /* 0x000fd400078e00ff */
.L_x_52:
[----:B------:R-:W-:Y:S01]  /*1d60*/  PLOP3.LUT P2, PT, P1, PT, PT, 0x8, 0x80 ;  /* 0x000000000080781c */ /* 0x000fe20000f4e170 */
[----:B------:R-:W-:Y:S01]  /*1d70*/  BSSY.RECONVERGENT B2, `(.L_x_36) ;  /* 0x00000e8000027945 */ /* 0x000fe20003800200 */
[----:B------:R-:W-:Y:S02]  /*1d80*/  PLOP3.LUT P0, PT, P1, PT, PT, 0x80, 0x8 ;  /* 0x000000000008781c */ /* 0x000fe40000f0f070 */
[----:B------:R-:W-:-:S09]  /*1d90*/  PLOP3.LUT P1, PT, P1, PT, PT, 0x8, 0x80 ;  /* 0x000000000080781c */ /* 0x000fd20000f2e170 */
[----:B--2---:R-:W-:Y:S05]  /*1da0*/  @P2 BRA `(.L_x_37) ;  /* 0x0000000c00902947 */ /* 0x004fea0003800000 */
[----:B------:R-:W1:Y:S01]  /*1db0*/  LDCU.64 UR4, c[0x0][0x380] ;  /* 0x00007000ff0477ac */ /* 0x000e620008000a00 */
[----:B------:R-:W-:Y:S02]  /*1dc0*/  IMAD.MOV.U32 R12, RZ, RZ, R4 ;  /* 0x000000ffff0c7224 */ /* 0x000fe400078e0004 */
[----:B------:R-:W-:Y:S01]  /*1dd0*/  IMAD.MOV.U32 R13, RZ, RZ, R5 ;  /* 0x000000ffff0d7224 */ /* 0x000fe200078e0005 */
[----:B-1----:R-:W-:-:S04]  /*1de0*/  IADD3 R11, P2, PT, R20, UR4, RZ ;  /* 0x00000004140b7c10 */ /* 0x002fc8000ff5e0ff */
[----:B------:R-:W-:-:S09]  /*1df0*/  IADD3.X R14, PT, PT, R21, UR5, RZ, P2, !PT ;  /* 0x00000005150e7c10 */ /* 0x000fd200097fe4ff */
.L_x_51:
[C---:B------:R-:W-:Y:S01]  /*1e00*/  IMAD.SHL.U32 R15, R9.reuse, 0x8, RZ ;  /* 0x00000008090f7824 */ /* 0x040fe200078e00ff */
[----:B------:R-:W-:Y:S01]  /*1e10*/  SHF.L.U64.HI R18, R9, 0x3, R10 ;  /* 0x0000000309127819 */ /* 0x000fe2000001020a */
[----:B------:R-:W-:Y:S01]  /*1e20*/  BSSY.RECONVERGENT B4, `(.L_x_38) ;  /* 0x0000030000047945 */ /* 0x000fe20003800200 */
[----:B------:R-:W-:Y:S02]  /*1e30*/  IMAD.MOV.U32 R36, RZ, RZ, R11 ;  /* 0x000000ffff247224 */ /* 0x000fe400078e000b */
[----:B------:R-:W-:Y:S01]  /*1e40*/  IADD3 R16, P2, PT, R15, R12, RZ ;  /* 0x0000000c0f107210 */ /* 0x000fe20007f5e0ff */
[----:B------:R-:W-:-:S03]  /*1e50*/  IMAD.MOV.U32 R37, RZ, RZ, R14 ;  /* 0x000000ffff257224 */ /* 0x000fc600078e000e */
[----:B------:R-:W-:Y:S01]  /*1e60*/  IADD3 RZ, P3, PT, R16, -R7, RZ ;  /* 0x8000000710ff7210 */ /* 0x000fe20007f7e0ff */
[----:B------:R-:W-:-:S04]  /*1e70*/  IMAD.X R17, R18, 0x1, R13, P2 ;  /* 0x0000000112117824 */ /* 0x000fc800010e060d */
[----:B------:R-:W-:-:S05]  /*1e80*/  IMAD.X R0, R17, 0x1, ~R8, P3 ;  /* 0x0000000111007824 */ /* 0x000fca00018e0e08 */
[----:B------:R-:W-:-:S04]  /*1e90*/  ISETP.GE.AND P2, PT, R0, RZ, PT ;  /* 0x000000ff0000720c */ /* 0x000fc80003f46270 */
[----:B--2---:R-:W-:Y:S02]  /*1ea0*/  SEL R29, R16, R7, !P2 ;  /* 0x00000007101d7207 */ /* 0x004fe40005000000 */
[----:B------:R-:W-:Y:S02]  /*1eb0*/  SEL R28, R17, R8, !P2 ;  /* 0x00000008111c7207 */ /* 0x000fe40005000000 */
[----:B------:R-:W-:-:S03]  /*1ec0*/  IADD3 R0, P3, PT, R29, R15, RZ ;  /* 0x0000000f1d007210 */ /* 0x000fc60007f7e0ff */
[----:B------:R-:W-:Y:S01]  /*1ed0*/  IMAD.MOV.U32 R35, RZ, RZ, R28 ;  /* 0x000000ffff237224 */ /* 0x000fe200078e001c */
[----:B------:R-:W-:Y:S01]  /*1ee0*/  IADD3 RZ, P2, PT, R0, -R7, RZ ;  /* 0x8000000700ff7210 */ /* 0x000fe20007f5e0ff */
[----:B------:R-:W-:Y:S01]  /*1ef0*/  IMAD.X R23, R28, 0x1, R18, P3 ;  /* 0x000000011c177824 */ /* 0x000fe200018e0612 */
[----:B------:R-:W-:-:S03]  /*1f00*/  ISETP.EQ.U32.AND P3, PT, R12, R29, PT ;  /* 0x0000001d0c00720c */ /* 0x000fc60003f62070 */
[----:B------:R-:W-:-:S05]  /*1f10*/  IMAD.X R19, R23, 0x1, ~R8, P2 ;  /* 0x0000000117137824 */ /* 0x000fca00010e0e08 */
[----:B------:R-:W-:-:S04]  /*1f20*/  ISETP.GE.AND P2, PT, R19, RZ, PT ;  /* 0x000000ff1300720c */ /* 0x000fc80003f46270 */
[----:B------:R-:W-:Y:S01]  /*1f30*/  SEL R19, R0, R7, !P2 ;  /* 0x0000000700137207 */ /* 0x000fe20005000000 */
[----:B------:R-:W-:Y:S01]  /*1f40*/  IMAD.MOV.U32 R0, RZ, RZ, R29 ;  /* 0x000000ffff007224 */ /* 0x000fe200078e001d */
[----:B------:R-:W-:Y:S02]  /*1f50*/  SEL R34, R23, R8, !P2 ;  /* 0x0000000817227207 */ /* 0x000fe40005000000 */
[----:B------:R-:W-:-:S04]  /*1f60*/  ISETP.NE.U32.AND P2, PT, R29, R19, PT ;  /* 0x000000131d00720c */ /* 0x000fc80003f45070 */
[----:B------:R-:W-:-:S04]  /*1f70*/  ISETP.NE.AND.EX P2, PT, R28, R34, PT, P2 ;  /* 0x000000221c00720c */ /* 0x000fc80003f45320 */
[----:B------:R-:W-:-:S13]  /*1f80*/  ISETP.EQ.OR.EX P2, PT, R13, R28, !P2, P3 ;  /* 0x0000001c0d00720c */ /* 0x000fda0005742730 */
[----:B------:R-:W-:Y:S05]  /*1f90*/  @P2 BRA `(.L_x_39) ;  /* 0x0000000000602947 */ /* 0x000fea0003800000 */
[----:B------:R-:W-:Y:S02]  /*1fa0*/  IMAD.MOV.U32 R36, RZ, RZ, R11 ;  /* 0x000000ffff247224 */ /* 0x000fe400078e000b */
[----:B------:R-:W-:Y:S02]  /*1fb0*/  IMAD.MOV.U32 R37, RZ, RZ, R14 ;  /* 0x000000ffff257224 */ /* 0x000fe400078e000e */
[----:B------:R-:W-:Y:S02]  /*1fc0*/  IMAD.MOV.U32 R0, RZ, RZ, R29 ;  /* 0x000000ffff007224 */ /* 0x000fe400078e001d */
[----:B------:R-:W-:-:S07]  /*1fd0*/  IMAD.MOV.U32 R35, RZ, RZ, R28 ;  /* 0x000000ffff237224 */ /* 0x000fce00078e001c */
.L_x_40:
[----:B0-----:R-:W-:Y:S01]  /*1fe0*/  IMAD.MOV.U32 R24, RZ, RZ, R0 ;  /* 0x000000ffff187224 */ /* 0x001fe200078e0000 */
[----:B------:R-:W2:Y:S01]  /*1ff0*/  LD.E.64 R22, desc[UR36][R12.64] ;  /* 0x000000240c167980 */ /* 0x000ea2000c101b00 */
[----:B------:R-:W-:-:S06]  /*2000*/  IMAD.MOV.U32 R25, RZ, RZ, R35 ;  /* 0x000000ffff197224 */ /* 0x000fcc00078e0023 */
[----:B------:R-:W2:Y:S01]  /*2010*/  LD.E.64 R24, desc[UR36][R24.64] ;  /* 0x0000002418187980 */ /* 0x000ea2000c101b00 */
[----:B------:R-:W-:Y:S02]  /*2020*/  IMAD.MOV.U32 R26, RZ, RZ, R36 ;  /* 0x000000ffff1a7224 */ /* 0x000fe400078e0024 */
[----:B------:R-:W-:Y:S01]  /*2030*/  IMAD.MOV.U32 R27, RZ, RZ, R37 ;  /* 0x000000ffff1b7224 */ /* 0x000fe200078e0025 */
[----:B--2---:R-:W-:-:S14]  /*2040*/  DSETP.GEU.AND P2, PT, R24, R22, PT ;  /* 0x000000161800722a */ /* 0x004fdc0003f4e000 */
[----:B------:R-:W-:Y:S02]  /*2050*/  @!P2 IADD3 R0, P3, PT, R0, 0x8, RZ ;  /* 0x000000080000a810 */ /* 0x000fe40007f7e0ff */
[----:B------:R-:W-:Y:S01]  /*2060*/  @P2 IADD3 R12, P4, PT, R12, 0x8, RZ ;  /* 0x000000080c0c2810 */ /* 0x000fe20007f9e0ff */
[----:B------:R1:W-:Y:S02]  /*2070*/  @!P2 STG.E.64 desc[UR36][R26.64], R24 ;  /* 0x000000181a00a986 */ /* 0x0003e4000c101b24 */
[----:B------:R-:W-:Y:S01]  /*2080*/  @!P2 IMAD.X R35, RZ, RZ, R35, P3 ;  /* 0x000000ffff23a224 */ /* 0x000fe200018e0623 */
[----:B------:R-:W-:Y:S01]  /*2090*/  ISETP.NE.U32.AND P3, PT, R12, R29, PT ;  /* 0x0000001d0c00720c */ /* 0x000fe20003f65070 */
[----:B------:R1:W-:Y:S01]  /*20a0*/  @P2 STG.E.64 desc[UR36][R26.64], R22 ;  /* 0x000000161a002986 */ /* 0x0003e2000c101b24 */
[----:B------:R-:W-:Y:S01]  /*20b0*/  @P2 IMAD.X R13, RZ, RZ, R13, P4 ;  /* 0x000000ffff0d2224 */ /* 0x000fe200020e060d */
[----:B------:R-:W-:-:S04]  /*20c0*/  ISETP.NE.U32.AND P2, PT, R0, R19, PT ;  /* 0x000000130000720c */ /* 0x000fc80003f45070 */
[----:B------:R-:W-:Y:S02]  /*20d0*/  ISETP.NE.AND.EX P2, PT, R35, R34, PT, P2 ;  /* 0x000000222300720c */ /* 0x000fe40003f45320 */
[----:B------:R-:W-:Y:S02]  /*20e0*/  ISETP.NE.AND.EX P3, PT, R13, R28, PT, P3 ;  /* 0x0000001c0d00720c */ /* 0x000fe40003f65330 */
[----:B------:R-:W-:-:S05]  /*20f0*/  IADD3 R36, P4, PT, R26, 0x8, RZ ;  /* 0x000000081a247810 */ /* 0x000fca0007f9e0ff */
[----:B------:R-:W-:-:S06]  /*2100*/  IMAD.X R37, RZ, RZ, R27, P4 ;  /* 0x000000ffff257224 */ /* 0x000fcc00020e061b */
[----:B-1----:R-:W-:Y:S05]  /*2110*/  @P2 BRA P3, `(.L_x_40) ;  /* 0xfffffffc00b02947 */ /* 0x002fea000183ffff */
.L_x_39:
[----:B------:R-:W-:Y:S05]  /*2120*/  BSYNC.RECONVERGENT B4 ;  /* 0x0000000000047941 */ /* 0x000fea0003800200 */
.L_x_38:
[----:B------:R-:W-:Y:S01]  /*2130*/  IADD3 R22, P2, PT, -R12, R29, RZ ;  /* 0x0000001d0c167210 */ /* 0x000fe20007f5e1ff */
[----:B------:R-:W-:Y:S04]  /*2140*/  BSSY.RECONVERGENT B4, `(.L_x_41) ;  /* 0x000004a000047945 */ /* 0x000fe80003800200 */
[----:B------:R-:W-:-:S05]  /*2150*/  IMAD.X R23, R28, 0x1, ~R13, P2 ;  /* 0x000000011c177824 */ /* 0x000fca00010e0e0d */
[--C-:B0-----:R-:W-:Y:S02]  /*2160*/  SHF.R.S64 R30, R22, 0x3, R23.reuse ;  /* 0x00000003161e7819 */ /* 0x101fe40000001017 */
[----:B------:R-:W-:Y:S02]  /*2170*/  SHF.R.S32.HI R31, RZ, 0x3, R23 ;  /* 0x00000003ff1f7819 */ /* 0x000fe40000011417 */
[----:B------:R-:W-:-:S04]  /*2180*/  ISETP.GE.U32.AND P2, PT, R30, 0x1, PT ;  /* 0x000000011e00780c */ /* 0x000fc80003f46070 */
[----:B------:R-:W-:-:S13]  /*2190*/  ISETP.GE.AND.EX P2, PT, R31, RZ, PT, P2 ;  /* 0x000000ff1f00720c */ /* 0x000fda0003f46320 */
[----:B------:R-:W-:Y:S05]  /*21a0*/  @!P2 BRA `(.L_x_42) ;  /* 0x00000004000ca947 */ /* 0x000fea0003800000 */
[C---:B------:R-:W-:Y:S01]  /*21b0*/  LOP3.LUT R26, R30.reuse, 0x3, RZ, 0xc0, !PT ;  /* 0x000000031e1a7812 */ /* 0x040fe200078ec0ff */
[----:B------:R-:W-:Y:S01]  /*21c0*/  BSSY.RECONVERGENT B5, `(.L_x_43) ;  /* 0x000002b000057945 */ /* 0x000fe20003800200 */
[----:B------:R-:W-:Y:S01]  /*21d0*/  ISETP.GE.U32.AND P2, PT, R30, 0x4, PT ;  /* 0x000000041e00780c */ /* 0x000fe20003f46070 */
[----:B------:R-:W-:Y:S01]  /*21e0*/  IMAD.MOV.U32 R40, RZ, RZ, R36 ;  /* 0x000000ffff287224 */ /* 0x000fe200078e0024 */
[----:B------:R-:W-:Y:S01]  /*21f0*/  ISETP.NE.U32.AND P3, PT, R26, RZ, PT ;  /* 0x000000ff1a00720c */ /* 0x000fe20003f65070 */
[----:B------:R-:W-:Y:S01]  /*2200*/  IMAD.MOV.U32 R29, RZ, RZ, R37 ;  /* 0x000000ffff1d7224 */ /* 0x000fe200078e0025 */
[----:B------:R-:W-:Y:S01]  /*2210*/  ISETP.GE.U32.AND.EX P2, PT, R31, RZ, PT, P2 ;  /* 0x000000ff1f00720c */ /* 0x000fe20003f46120 */
[----:B------:R-:W-:Y:S01]  /*2220*/  IMAD.MOV.U32 R41, RZ, RZ, R12 ;  /* 0x000000ffff297224 */ /* 0x000fe200078e000c */
[----:B------:R-:W-:Y:S01]  /*2230*/  ISETP.NE.AND.EX P3, PT, RZ, RZ, PT, P3 ;  /* 0x000000ffff00720c */ /* 0x000fe20003f65330 */
[----:B------:R-:W-:Y:S02]  /*2240*/  IMAD.MOV.U32 R28, RZ, RZ, R13 ;  /* 0x000000ffff1c7224 */ /* 0x000fe400078e000d */
[----:B------:R-:W-:-:S02]  /*2250*/  IMAD.MOV.U32 R38, RZ, RZ, R30 ;  /* 0x000000ffff267224 */ /* 0x000fc400078e001e */
[----:B------:R-:W-:-:S08]  /*2260*/  IMAD.MOV.U32 R39, RZ, RZ, R31 ;  /* 0x000000ffff277224 */ /* 0x000fd000078e001f */
[----:B------:R-:W-:Y:S05]  /*2270*/  @!P3 BRA `(.L_x_44) ;  /* 0x00000000007cb947 */ /* 0x000fea0003800000 */
[----:B------:R-:W2:Y:S01]  /*2280*/  LD.E.64 R24, desc[UR36][R12.64] ;  /* 0x000000240c187980 */ /* 0x000ea2000c101b00 */
[----:B------:R-:W-:Y:S01]  /*2290*/  IMAD.MOV.U32 R22, RZ, RZ, R36 ;  /* 0x000000ffff167224 */ /* 0x000fe200078e0024 */
[----:B------:R-:W-:Y:S01]  /*22a0*/  ISETP.NE.U32.AND P3, PT, R26, 0x1, PT ;  /* 0x000000011a00780c */ /* 0x000fe20003f65070 */
[----:B------:R-:W-:Y:S01]  /*22b0*/  IMAD.MOV.U32 R23, RZ, RZ, R37 ;  /* 0x000000ffff177224 */ /* 0x000fe200078e0025 */
[----:B------:R-:W-:Y:S02]  /*22c0*/  IADD3 R41, P4, PT, R12, 0x8, RZ ;  /* 0x000000080c297810 */ /* 0x000fe40007f9e0ff */
[----:B------:R-:W-:Y:S02]  /*22d0*/  ISETP.NE.AND.EX P3, PT, RZ, RZ, PT, P3 ;  /* 0x000000ffff00720c */ /* 0x000fe40003f65330 */
[----:B------:R-:W-:Y:S01]  /*22e0*/  IADD3 R40, P5, PT, R36, 0x8, RZ ;  /* 0x0000000824287810 */ /* 0x000fe20007fbe0ff */
[----:B------:R-:W-:Y:S01]  /*22f0*/  IMAD.X R28, RZ, RZ, R13, P4 ;  /* 0x000000ffff1c7224 */ /* 0x000fe200020e060d */
[----:B------:R-:W-:-:S03]  /*2300*/  IADD3 R38, P6, PT, R30, -0x1, RZ ;  /* 0xffffffff1e267810 */ /* 0x000fc60007fde0ff */
[----:B------:R-:W-:Y:S01]  /*2310*/  IMAD.X R29, RZ, RZ, R37, P5 ;  /* 0x000000ffff1d7224 */ /* 0x000fe200028e0625 */
[----:B------:R-:W-:Y:S01]  /*2320*/  IADD3.X R39, PT, PT, R31, -0x1, RZ, P6, !PT ;  /* 0xffffffff1f277810 */ /* 0x000fe200037fe4ff */
[----:B--2---:R0:W-:Y:S04]  /*2330*/  STG.E.64 desc[UR36][R22.64], R24 ;  /* 0x0000001816007986 */ /* 0x0041e8000c101b24 */
[----:B------:R-:W-:Y:S05]  /*2340*/  @!P3 BRA `(.L_x_44) ;  /* 0x000000000048b947 */ /* 0x000fea0003800000 */
[----:B0-----:R-:W2:Y:S01]  /*2350*/  LD.E.64 R24, desc[UR36][R12.64+0x8] ;  /* 0x000008240c187980 */ /* 0x001ea2000c101b00 */
[----:B------:R-:W-:-:S04]  /*2360*/  ISETP.NE.U32.AND P3, PT, R26, 0x2, PT ;  /* 0x000000021a00780c */ /* 0x000fc80003f65070 */
[----:B------:R-:W-:Y:S01]  /*2370*/  ISETP.NE.AND.EX P3, PT, RZ, RZ, PT, P3 ;  /* 0x000000ffff00720c */ /* 0x000fe20003f65330 */
[----:B--2---:R1:W-:-:S12]  /*2380*/  STG.E.64 desc[UR36][R22.64+0x8], R24 ;  /* 0x0000081816007986 */ /* 0x0043d8000c101b24 */
[----:B------:R-:W2:Y:S01]  /*2390*/  @P3 LD.E.64 R26, desc[UR36][R12.64+0x10] ;  /* 0x000010240c1a3980 */ /* 0x000ea2000c101b00 */
[----:B------:R-:W-:Y:S02]  /*23a0*/  IADD3 R40, P5, PT, R36, 0x10, RZ ;  /* 0x0000001024287810 */ /* 0x000fe40007fbe0ff */
[----:B------:R-:W-:Y:S02]  /*23b0*/  IADD3 R41, P6, PT, R12, 0x10, RZ ;  /* 0x000000100c297810 */ /* 0x000fe40007fde0ff */
[----:B------:R-:W-:Y:S01]  /*23c0*/  IADD3 R38, P4, PT, R30, -0x2, RZ ;  /* 0xfffffffe1e267810 */ /* 0x000fe20007f9e0ff */
[----:B------:R-:W-:Y:S01]  /*23d0*/  IMAD.X R29, RZ, RZ, R37, P5 ;  /* 0x000000ffff1d7224 */ /* 0x000fe200028e0625 */
[----:B------:R-:W-:Y:S01]  /*23e0*/  @P3 IADD3 R40, P5, PT, R36, 0x18, RZ ;  /* 0x0000001824283810 */ /* 0x000fe20007fbe0ff */
[----:B------:R-:W-:Y:S01]  /*23f0*/  IMAD.X R28, RZ, RZ, R13, P6 ;  /* 0x000000ffff1c7224 */ /* 0x000fe200030e060d */
[----:B------:R-:W-:Y:S02]  /*2400*/  IADD3.X R39, PT, PT, R31, -0x1, RZ, P4, !PT ;  /* 0xffffffff1f277810 */ /* 0x000fe400027fe4ff */
[----:B------:R-:W-:Y:S01]  /*2410*/  @P3 IADD3 R41, P4, PT, R12, 0x18, RZ ;  /* 0x000000180c293810 */ /* 0x000fe20007f9e0ff */
[----:B------:R-:W-:Y:S01]  /*2420*/  @P3 IMAD.X R29, RZ, RZ, R37, P5 ;  /* 0x000000ffff1d3224 */ /* 0x000fe200028e0625 */
[----:B------:R-:W-:-:S03]  /*2430*/  @P3 IADD3 R38, P6, PT, R30, -0x3, RZ ;  /* 0xfffffffd1e263810 */ /* 0x000fc60007fde0ff */
[----:B------:R-:W-:Y:S01]  /*2440*/  @P3 IMAD.X R28, RZ, RZ, R13, P4 ;  /* 0x000000ffff1c3224 */ /* 0x000fe200020e060d */
[----:B------:R-:W-:Y:S01]  /*2450*/  @P3 IADD3.X R39, PT, PT, R31, -0x1, RZ, P6, !PT ;  /* 0xffffffff1f273810 */ /* 0x000fe200037fe4ff */
[----:B--2---:R1:W-:Y:S08]  /*2460*/  @P3 STG.E.64 desc[UR36][R22.64+0x10], R26 ;  /* 0x0000101a16003986 */ /* 0x0043f0000c101b24 */
.L_x_44:
[----:B------:R-:W-:Y:S05]  /*2470*/  BSYNC.RECONVERGENT B5 ;  /* 0x0000000000057941 */ /* 0x000fea0003800200 */
.L_x_43:
[----:B------:R-:W-:Y:S05]  /*2480*/  @!P2 BRA `(.L_x_42) ;  /* 0x000000000054a947 */ /* 0x000fea0003800000 */
.L_x_45:
[----:B01----:R-:W-:Y:S02]  /*2490*/  IMAD.MOV.U32 R24, RZ, RZ, R41 ;  /* 0x000000ffff187224 */ /* 0x003fe400078e0029 */
[----:B------:R-:W-:-:S05]  /*24a0*/  IMAD.MOV.U32 R25, RZ, RZ, R28 ;  /* 0x000000ffff197224 */ /* 0x000fca00078e001c */
[----:B--2---:R-:W2:Y:S01]  /*24b0*/  LD.E.64 R26, desc[UR36][R24.64] ;  /* 0x00000024181a7980 */ /* 0x004ea2000c101b00 */
[----:B------:R-:W-:Y:S02]  /*24c0*/  IMAD.MOV.U32 R22, RZ, RZ, R40 ;  /* 0x000000ffff167224 */ /* 0x000fe400078e0028 */
[----:B------:R-:W-:-:S05]  /*24d0*/  IMAD.MOV.U32 R23, RZ, RZ, R29 ;  /* 0x000000ffff177224 */ /* 0x000fca00078e001d */
[----:B--2---:R-:W-:Y:S04]  /*24e0*/  STG.E.64 desc[UR36][R22.64], R26 ;  /* 0x0000001a16007986 */ /* 0x004fe8000c101b24 */
[----:B------:R-:W2:Y:S04]  /*24f0*/  LD.E.64 R28, desc[UR36][R24.64+0x8] ;  /* 0x00000824181c7980 */ /* 0x000ea8000c101b00 */
[----:B--2---:R0:W-:Y:S04]  /*2500*/  STG.E.64 desc[UR36][R22.64+0x8], R28 ;  /* 0x0000081c16007986 */ /* 0x0041e8000c101b24 */
[----:B------:R-:W2:Y:S04]  /*2510*/  LD.E.64 R30, desc[UR36][R24.64+0x10] ;  /* 0x00001024181e7980 */ /* 0x000ea8000c101b00 */
[----:B--2---:R2:W-:Y:S04]  /*2520*/  STG.E.64 desc[UR36][R22.64+0x10], R30 ;  /* 0x0000101e16007986 */ /* 0x0045e8000c101b24 */
[----:B------:R-:W3:Y:S01]  /*2530*/  LD.E.64 R32, desc[UR36][R24.64+0x18] ;  /* 0x0000182418207980 */ /* 0x000ee2000c101b00 */
[----:B------:R-:W-:-:S02]  /*2540*/  ISETP.GT.U32.AND P2, PT, R38, 0x4, PT ;  /* 0x000000042600780c */ /* 0x000fc40003f44070 */
[----:B------:R-:W-:Y:S02]  /*2550*/  IADD3 R41, P3, PT, R24, 0x20, RZ ;  /* 0x0000002018297810 */ /* 0x000fe40007f7e0ff */
[----:B------:R-:W-:Y:S02]  /*2560*/  ISETP.GT.U32.AND.EX P2, PT, R39, RZ, PT, P2 ;  /* 0x000000ff2700720c */ /* 0x000fe40003f44120 */
[----:B------:R-:W-:Y:S01]  /*2570*/  IADD3 R40, P4, PT, R22, 0x20, RZ ;  /* 0x0000002016287810 */ /* 0x000fe20007f9e0ff */
[----:B0-----:R-:W-:Y:S01]  /*2580*/  IMAD.X R28, RZ, RZ, R25, P3 ;  /* 0x000000ffff1c7224 */ /* 0x001fe200018e0619 */
[----:B------:R-:W-:-:S03]  /*2590*/  IADD3 R38, P5, PT, R38, -0x4, RZ ;  /* 0xfffffffc26267810 */ /* 0x000fc60007fbe0ff */
[----:B------:R-:W-:Y:S01]  /*25a0*/  IMAD.X R29, RZ, RZ, R23, P4 ;  /* 0x000000ffff1d7224 */ /* 0x000fe200020e0617 */
[----:B------:R-:W-:Y:S01]  /*25b0*/  IADD3.X R39, PT, PT, R39, -0x1, RZ, P5, !PT ;  /* 0xffffffff27277810 */ /* 0x000fe20002ffe4ff */
[----:B---3--:R2:W-:Y:S04]  /*25c0*/  STG.E.64 desc[UR36][R22.64+0x18], R32 ;  /* 0x0000182016007986 */ /* 0x0085e8000c101b24 */
[----:B------:R-:W-:Y:S05]  /*25d0*/  @P2 BRA `(.L_x_45) ;  /* 0xfffffffc00ac2947 */ /* 0x000fea000383ffff */
.L_x_42:
[----:B------:R-:W-:Y:S05]  /*25e0*/  BSYNC.RECONVERGENT B4 ;  /* 0x0000000000047941 */ /* 0x000fea0003800200 */
.L_x_41:
[----:B------:R-:W-:Y:S01]  /*25f0*/  IADD3 R19, P2, PT, -R0, R19, RZ ;  /* 0x0000001300137210 */ /* 0x000fe20007f5e1ff */
[----:B------:R-:W-:Y:S01]  /*2600*/  BSSY.RECONVERGENT B4, `(.L_x_46) ;  /* 0x0000054000047945 */ /* 0x000fe20003800200 */
[----:B------:R-:W-:-:S03]  /*2610*/  IADD3 RZ, P3, PT, R16, -R7, RZ ;  /* 0x8000000710ff7210 */ /* 0x000fc60007f7e0ff */
[----:B-1----:R-:W-:Y:S02]  /*2620*/  IMAD.X R26, R34, 0x1, ~R35, P2 ;  /* 0x00000001221a7824 */ /* 0x002fe400010e0e23 */
[----:B0-2---:R-:W-:-:S03]  /*2630*/  IMAD.X R22, R17, 0x1, ~R8, P3 ;  /* 0x0000000111167824 */ /* 0x005fc600018e0e08 */
[--C-:B------:R-:W-:Y:S02]  /*2640*/  SHF.R.S64 R19, R19, 0x3, R26.reuse ;  /* 0x0000000313137819 */ /* 0x100fe4000000101a */
[----:B------:R-:W-:Y:S02]  /*2650*/  SHF.R.S32.HI R26, RZ, 0x3, R26 ;  /* 0x00000003ff1a7819 */ /* 0x000fe4000001141a */
[----:B------:R-:W-:Y:S02]  /*2660*/  ISETP.GE.U32.AND P2, PT, R19, 0x1, PT ;  /* 0x000000011300780c */ /* 0x000fe40003f46070 */
[----:B------:R-:W-:Y:S02]  /*2670*/  ISETP.GE.AND P3, PT, R22, RZ, PT ;  /* 0x000000ff1600720c */ /* 0x000fe40003f66270 */
[----:B------:R-:W-:Y:S02]  /*2680*/  ISETP.GE.AND.EX P2, PT, R26, RZ, PT, P2 ;  /* 0x000000ff1a00720c */ /* 0x000fe40003f46320 */
[----:B------:R-:W-:-:S02]  /*2690*/  SEL R23, R16, R7, !P3 ;  /* 0x0000000710177207 */ /* 0x000fc40005800000 */
[----:B------:R-:W-:Y:S02]  /*26a0*/  SEL R22, R17, R8, !P3 ;  /* 0x0000000811167207 */ /* 0x000fe40005800000 */
[----:B------:R-:W-:-:S04]  /*26b0*/  IADD3 R23, P4, PT, -R12, R23, RZ ;  /* 0x000000170c177210 */ /* 0x000fc80007f9e1ff */
[----:B------:R-:W-:Y:S01]  /*26c0*/  IADD3 R12, P3, PT, R36, R23, RZ ;  /* 0x00000017240c7210 */ /* 0x000fe20007f7e0ff */
[----:B------:R-:W-:-:S04]  /*26d0*/  IMAD.X R22, R22, 0x1, ~R13, P4 ;  /* 0x0000000116167824 */ /* 0x000fc800020e0e0d */
[----:B------:R-:W-:Y:S01]  /*26e0*/  IMAD.X R13, R37, 0x1, R22, P3 ;  /* 0x00000001250d7824 */ /* 0x000fe200018e0616 */
[----:B------:R-:W-:Y:S07]  /*26f0*/  @!P2 BRA `(.L_x_47) ;  /* 0x000000040010a947 */ /* 0x000fee0003800000 */
        /* <DEDUP_REMOVED lines=13> */
[----:B------:R-:W-:-:S05]  /*27d0*/  IMAD.MOV.U32 R34, RZ, RZ, R0 ;  /* 0x000000ffff227224 */ /* 0x000fca00078e0000 */
[----:B------:R-:W2:Y:S01]  /*27e0*/  LD.E.64 R22, desc[UR36][R34.64] ;  /* 0x0000002422167980 */ /* 0x000ea2000c101b00 */
[----:B------:R-:W-:Y:S02]  /*27f0*/  ISETP.NE.U32.AND P3, PT, R24, 0x1, PT ;  /* 0x000000011800780c */ /* 0x000fe40003f65070 */
        /* <DEDUP_REMOVED lines=14> */
[C---:B------:R-:W-:Y:S02]  /*28e0*/  IADD3 R36, P4, PT, R0.reuse, 0x10, RZ ;  /* 0x0000001000247810 */ /* 0x040fe40007f9e0ff */
[----:B------:R-:W-:Y:S02]  /*28f0*/  @P3 IADD3 R36, P6, PT, R0, 0x18, RZ ;  /* 0x0000001800243810 */ /* 0x000fe40007fde0ff */
[C---:B------:R-:W-:Y:S01]  /*2900*/  IADD3 R32, P5, PT, R19.reuse, -0x2, RZ ;  /* 0xfffffffe13207810 */ /* 0x040fe20007fbe0ff */
[--C-:B------:R-:W-:Y:S01]  /*2910*/  IMAD.X R37, RZ, RZ, R35.reuse, P4 ;  /* 0x000000ffff257224 */ /* 0x100fe200020e0623 */
[C---:B------:R-:W-:Y:S01]  /*2920*/  IADD3 R38, P4, PT, R12.reuse, 0x10, RZ ;  /* 0x000000100c267810 */ /* 0x040fe20007f9e0ff */
[----:B------:R-:W-:Y:S01]  /*2930*/  @P3 IMAD.X R37, RZ, RZ, R35, P6 ;  /* 0x000000ffff253224 */ /* 0x000fe200030e0623 */
[----:B------:R-:W-:Y:S02]  /*2940*/  @P3 IADD3 R38, P6, PT, R12, 0x18, RZ ;  /* 0x000000180c263810 */ /* 0x000fe40007fde0ff */
[----:B------:R-:W-:Y:S01]  /*2950*/  IADD3.X R33, PT, PT, R26, -0x1, RZ, P5, !PT ;  /* 0xffffffff1a217810 */ /* 0x000fe20002ffe4ff */
[--C-:B------:R-:W-:Y:S01]  /*2960*/  IMAD.X R39, RZ, RZ, R13.reuse, P4 ;  /* 0x000000ffff277224 */ /* 0x100fe200020e060d */
[----:B------:R-:W-:Y:S01]  /*2970*/  @P3 IADD3 R32, P4, PT, R19, -0x3, RZ ;  /* 0xfffffffd13203810 */ /* 0x000fe20007f9e0ff */
[----:B------:R-:W-:-:S03]  /*2980*/  @P3 IMAD.X R39, RZ, RZ, R13, P6 ;  /* 0x000000ffff273224 */ /* 0x000fc600030e060d */
[----:B------:R-:W-:Y:S01]  /*2990*/  @P3 IADD3.X R33, PT, PT, R26, -0x1, RZ, P4, !PT ;  /* 0xffffffff1a213810 */ /* 0x000fe200027fe4ff */
[----:B--2---:R1:W-:Y:S08]  /*29a0*/  @P3 STG.E.64 desc[UR36][R12.64+0x10], R24 ;  /* 0x000010180c003986 */ /* 0x0043f0000c101b24 */
.L_x_49:
[----:B------:R-:W-:Y:S05]  /*29b0*/  BSYNC.RECONVERGENT B5 ;  /* 0x0000000000057941 */ /* 0x000fea0003800200 */
.L_x_48:
[----:B------:R-:W-:Y:S05]  /*29c0*/  @!P2 BRA `(.L_x_47) ;  /* 0x00000000005ca947 */ /* 0x000fea0003800000 */
.L_x_50:
[----:B01----:R-:W-:Y:S02]  /*29d0*/  IMAD.MOV.U32 R12, RZ, RZ, R36 ;  /* 0x000000ffff0c7224 */ /* 0x003fe400078e0024 */
[----:B------:R-:W-:-:S05]  /*29e0*/  IMAD.MOV.U32 R13, RZ, RZ, R37 ;  /* 0x000000ffff0d7224 */ /* 0x000fca00078e0025 */
[----:B--2---:R-:W2:Y:S01]  /*29f0*/  LD.E.64 R24, desc[UR36][R12.64] ;  /* 0x000000240c187980 */ /* 0x004ea2000c101b00 */
[----:B------:R-:W-:Y:S02]  /*2a00*/  IMAD.MOV.U32 R22, RZ, RZ, R38 ;  /* 0x000000ffff167224 */ /* 0x000fe400078e0026 */
[----:B------:R-:W-:-:S05]  /*2a10*/  IMAD.MOV.U32 R23, RZ, RZ, R39 ;  /* 0x000000ffff177224 */ /* 0x000fca00078e0027 */
[----:B--2---:R2:W-:Y:S04]  /*2a20*/  STG.E.64 desc[UR36][R22.64], R24 ;  /* 0x0000001816007986 */ /* 0x0045e8000c101b24 */
[----:B------:R-:W3:Y:S04]  /*2a30*/  LD.E.64 R26, desc[UR36][R12.64+0x8] ;  /* 0x000008240c1a7980 */ /* 0x000ee8000c101b00 */
[----:B---3--:R2:W-:Y:S04]  /*2a40*/  STG.E.64 desc[UR36][R22.64+0x8], R26 ;  /* 0x0000081a16007986 */ /* 0x0085e8000c101b24 */
[----:B------:R-:W3:Y:S04]  /*2a50*/  LD.E.64 R28, desc[UR36][R12.64+0x10] ;  /* 0x000010240c1c7980 */ /* 0x000ee8000c101b00 */
[----:B---3--:R2:W-:Y:S04]  /*2a60*/  STG.E.64 desc[UR36][R22.64+0x10], R28 ;  /* 0x0000101c16007986 */ /* 0x0085e8000c101b24 */
[----:B------:R-:W3:Y:S01]  /*2a70*/  LD.E.64 R30, desc[UR36][R12.64+0x18] ;  /* 0x000018240c1e7980 */ /* 0x000ee2000c101b00 */
[----:B------:R-:W-:-:S02]  /*2a80*/  ISETP.GT.U32.AND P2, PT, R32, 0x4, PT ;  /* 0x000000042000780c */ /* 0x000fc40003f44070 */
[----:B------:R-:W-:Y:S02]  /*2a90*/  IADD3 R0, P5, PT, R32, -0x4, RZ ;  /* 0xfffffffc20007810 */ /* 0x000fe40007fbe0ff */
[C---:B------:R-:W-:Y:S02]  /*2aa0*/  ISETP.GT.U32.AND.EX P2, PT, R33.reuse, RZ, PT, P2 ;  /* 0x000000ff2100720c */ /* 0x040fe40003f44120 */
[----:B------:R-:W-:Y:S01]  /*2ab0*/  IADD3 R36, P3, PT, R12, 0x20, RZ ;  /* 0x000000200c247810 */ /* 0x000fe20007f7e0ff */
[----:B------:R-:W-:Y:S01]  /*2ac0*/  IMAD.MOV.U32 R32, RZ, RZ, R0 ;  /* 0x000000ffff207224 */ /* 0x000fe200078e0000 */
[----:B------:R-:W-:Y:S02]  /*2ad0*/  IADD3 R38, P4, PT, R22, 0x20, RZ ;  /* 0x0000002016267810 */ /* 0x000fe40007f9e0ff */
[----:B------:R-:W-:Y:S01]  /*2ae0*/  IADD3.X R19, PT, PT, R33, -0x1, RZ, P5, !PT ;  /* 0xffffffff21137810 */ /* 0x000fe20002ffe4ff */
[----:B------:R-:W-:Y:S02]  /*2af0*/  IMAD.X R37, RZ, RZ, R13, P3 ;  /* 0x000000ffff257224 */ /* 0x000fe400018e060d */
[----:B------:R-:W-:-:S02]  /*2b00*/  IMAD.X R39, RZ, RZ, R23, P4 ;  /* 0x000000ffff277224 */ /* 0x000fc400020e0617 */
[----:B------:R-:W-:Y:S01]  /*2b10*/  IMAD.MOV.U32 R33, RZ, RZ, R19 ;  /* 0x000000ffff217224 */ /* 0x000fe200078e0013 */
[----:B---3--:R2:W-:Y:S01]  /*2b20*/  STG.E.64 desc[UR36][R22.64+0x18], R30 ;  /* 0x0000181e16007986 */ /* 0x0085e2000c101b24 */
[----:B------:R-:W-:Y:S05]  /*2b30*/  @P2 BRA `(.L_x_50) ;  /* 0xfffffffc00a42947 */ /* 0x000fea000383ffff */
.L_x_47:
[----:B------:R-:W-:Y:S05]  /*2b40*/  BSYNC.RECONVERGENT B4 ;  /* 0x0000000000047941 */ /* 0x000fea0003800200 */
.L_x_46:
[----:B01----:R-:W-:Y:S01]  /*2b50*/  IADD3 R12, P2, PT, R16, R15, RZ ;  /* 0x0000000f100c7210 */ /* 0x003fe20007f5e0ff */
[----:B------:R-:W-:-:S04]  /*2b60*/  IMAD.SHL.U32 R0, R9, 0x10, RZ ;  /* 0x0000001009007824 */ /* 0x000fc800078e00ff */
[----:B------:R-:W-:Y:S01]  /*2b70*/  IMAD.X R13, R17, 0x1, R18, P2 ;  /* 0x00000001110d7824 */ /* 0x000fe200010e0612 */
[----:B------:R-:W-:Y:S02]  /*2b80*/  IADD3 RZ, P2, PT, R12, -R7, RZ ;  /* 0x800000070cff7210 */ /* 0x000fe40007f5e0ff */
[----:B------:R-:W-:-:S03]  /*2b90*/  IADD3 R11, P3, PT, R11, R0, RZ ;  /* 0x000000000b0b7210 */ /* 0x000fc60007f7e0ff */
[----:B------:R-:W-:-:S05]  /*2ba0*/  IMAD.X R15, R13, 0x1, ~R8, P2 ;  /* 0x000000010d0f7824 */ /* 0x000fca00010e0e08 */
[----:B------:R-:W-:Y:S02]  /*2bb0*/  ISETP.GE.AND P2, PT, R15, RZ, PT ;  /* 0x000000ff0f00720c */ /* 0x000fe40003f46270 */
[----:B------:R-:W-:-:S05]  /*2bc0*/  SHF.L.U64.HI R15, R9, 0x4, R10 ;  /* 0x00000004090f7819 */ /* 0x000fca000001020a */
[----:B------:R-:W-:-:S06]  /*2bd0*/  IMAD.X R14, R14, 0x1, R15, P3 ;  /* 0x000000010e0e7824 */ /* 0x000fcc00018e060f */
[----:B------:R-:W-:Y:S05]  /*2be0*/  @!P2 BRA `(.L_x_51) ;  /* 0xfffffff00084a947 */ /* 0x000fea000383ffff */
.L_x_37:
[----:B------:R-:W-:Y:S05]  /*2bf0*/  BSYNC.RECONVERGENT B2 ;  /* 0x0000000000027941 */ /* 0x000fea0003800200 */
.L_x_36:
[----:B------:R-:W-:Y:S01]  /*2c00*/  IMAD.WIDE R12, R3, 0x8, RZ ;  /* 0x00000008030c7825 */ /* 0x000fe200078e02ff */
[----:B------:R-:W-:-:S03]  /*2c10*/  SHF.L.U64.HI R10, R9, 0x1, R10 ;  /* 0x00000001090a7819 */ /* 0x000fc6000001020a */
[----:B------:R-:W-:Y:S02]  /*2c20*/  IMAD.SHL.U32 R9, R9, 0x2, RZ ;  /* 0x0000000209097824 */ /* 0x000fe400078e00ff */
[----:B------:R-:W-:-:S05]  /*2c30*/  IMAD.WIDE R12, R6, 0x8, -R12 ;  /* 0x00000008060c7825 */ /* 0x000fca00078e0a0c */
[--C-:B------:R-:W-:Y:S02]  /*2c40*/  SHF.R.S64 R0, R12, 0x3, R13.reuse ;  /* 0x000000030c007819 */ /* 0x100fe4000000100d */
[----:B------:R-:W-:Y:S02]  /*2c50*/  SHF.R.S32.HI R13, RZ, 0x3, R13 ;  /* 0x00000003ff0d7819 */ /* 0x000fe4000001140d */
[----:B------:R-:W-:-:S04]  /*2c60*/  ISETP.GE.U32.AND P2, PT, R9, R0, PT ;  /* 0x000000000900720c */ /* 0x000fc80003f46070 */
[----:B------:R-:W-:-:S13]  /*2c70*/  ISETP.GE.AND.EX P2, PT, R10, R13, PT, P2 ;  /* 0x0000000d0a00720c */ /* 0x000fda0003f46320 */
[----:B------:R-:W-:Y:S05]  /*2c80*/  @!P2 BRA `(.L_x_52) ;  /* 0xfffffff00034a947 */ /* 0x000fea000383ffff */
[----:B------:R-:W-:Y:S05]  /*2c90*/  BSYNC.RECONVERGENT B3 ;  /* 0x0000000000037941 */ /* 0x000fea0003800200 */
.L_x_35:
[----:B------:R-:W-:Y:S05]  /*2ca0*/  BRA `(.L_x_53) ;  /* 0x0000002000747947 */ /* 0x000fea0003800000 */
.L_x_34:
[----:B------:R-:W-:Y:S01]  /*2cb0*/  PLOP3.LUT P1, PT, PT, PT, PT, 0x8, 0x80 ;  /* 0x000000000080781c */ /* 0x000fe20003f2e170 */
[----:B------:R-:W-:Y:S02]  /*2cc0*/  IMAD.MOV.U32 R34, RZ, RZ, 0x20 ;  /* 0x00000020ff227424 */ /* 0x000fe400078e00ff */
[----:B------:R-:W-:-:S10]  /*2cd0*/  IMAD.MOV.U32 R35, RZ, RZ, RZ ;  /* 0x000000ffff237224 */ /* 0x000fd400078e00ff */
.L_x_86:
[----:B------:R-:W-:Y:S01]  /*2ce0*/  BSSY.RECONVERGENT B3, `(.L_x_54) ;  /* 0x000020c000037945 */ /* 0x000fe20003800200 */
[----:B------:R-:W-:-:S03]  /*2cf0*/  PLOP3.LUT P0, PT, P1, PT, PT, 0x80, 0x8 ;  /* 0x000000000008781c */ /* 0x000fc60000f0f070 */
[----:B------:R-:W-:Y:S10]  /*2d00*/  @P1 BRA `(.L_x_55) ;  /* 0x0000001000641947 */ /* 0x000ff40003800000 */
[----:B------:R-:W1:Y:S01]  /*2d10*/  LDCU.64 UR4, c[0x0][0x380] ;  /* 0x00007000ff0477ac */ /* 0x000e620008000a00 */
[----:B------:R-:W-:Y:S01]  /*2d20*/  IMAD.WIDE R8, R3, 0x8, RZ ;  /* 0x0000000803087825 */ /* 0x000fe200078e02ff */
[----:B------:R-:W-:Y:S03]  /*2d30*/  BSSY.RECONVERGENT B2, `(.L_x_56) ;  /* 0x0000115000027945 */ /* 0x000fe60003800200 */
[----:B------:R-:W-:Y:S02]  /*2d40*/  IMAD.MOV.U32 R19, RZ, RZ, R4 ;  /* 0x000000ffff137224 */ /* 0x000fe400078e0004 */
[----:B------:R-:W-:Y:S01]  /*2d50*/  IMAD.MOV.U32 R18, RZ, RZ, R5 ;  /* 0x000000ffff127224 */ /* 0x000fe200078e0005 */
[----:B-1----:R-:W-:-:S04]  /*2d60*/  IADD3 R20, P1, PT, R8, UR4, RZ ;  /* 0x0000000408147c10 */ /* 0x002fc8000ff3e0ff */
[----:B------:R-:W-:Y:S01]  /*2d70*/  IADD3.X R21, PT, PT, R9, UR5, RZ, P1, !PT ;  /* 0x0000000509157c10 */ /* 0x000fe20008ffe4ff */
[--C-:B------:R-:W-:Y:S02]  /*2d80*/  IMAD.MOV.U32 R0, RZ, RZ, R20.reuse ;  /* 0x000000ffff007224 */ /* 0x100fe400078e0014 */
[----:B------:R-:W-:Y:S02]  /*2d90*/  IMAD.MOV.U32 R29, RZ, RZ, R20 ;  /* 0x000000ffff1d7224 */ /* 0x000fe400078e0014 */
[--C-:B0-----:R-:W-:Y:S02]  /*2da0*/  IMAD.MOV.U32 R30, RZ, RZ, R21.reuse ;  /* 0x000000ffff1e7224 */ /* 0x101fe400078e0015 */
[----:B------:R-:W-:-:S07]  /*2db0*/  IMAD.MOV.U32 R28, RZ, RZ, R21 ;  /* 0x000000ffff1c7224 */ /* 0x000fce00078e0015 */
.L_x_70:
[----:B01----:R-:W0:Y:S01]  /*2dc0*/  LDC R9, c[0x0][0x388] ;  /* 0x0000e200ff097b82 */ /* 0x003e220000000800 */
[C---:B------:R-:W-:Y:S01]  /*2dd0*/  IMAD.SHL.U32 R15, R34.reuse, 0x8, RZ ;  /* 0x00000008220f7824 */ /* 0x040fe200078e00ff */
[----:B------:R-:W-:Y:S01]  /*2de0*/  SHF.L.U64.HI R13, R34, 0x3, R35 ;  /* 0x00000003220d7819 */ /* 0x000fe20000010223 */
[----:B------:R-:W-:Y:S01]  /*2df0*/  BSSY.RECONVERGENT B4, `(.L_x_57) ;  /* 0x0000047000047945 */ /* 0x000fe20003800200 */
[----:B------:R-:W-:Y:S02]  /*2e00*/  IMAD.MOV.U32 R12, RZ, RZ, R19 ;  /* 0x000000ffff0c7224 */ /* 0x000fe400078e0013 */
[----:B------:R-:W-:Y:S02]  /*2e10*/  IADD3 R17, P1, PT, R15, R29, RZ ;  /* 0x0000001d0f117210 */ /* 0x000fe40007f3e0ff */
[----:B------:R-:W1:Y:S03]  /*2e20*/  LDC.64 R10, c[0x0][0x380] ;  /* 0x0000e000ff0a7b82 */ /* 0x000e660000000a00 */
[----:B------:R-:W-:-:S02]  /*2e30*/  IMAD.X R16, R13, 0x1, R28, P1 ;  /* 0x000000010d107824 */ /* 0x000fc400008e061c */
[----:B0-----:R-:W-:-:S03]  /*2e40*/  IMAD.WIDE R8, R9, 0x8, R20 ;  /* 0x0000000809087825 */ /* 0x001fc600078e0214 */
[----:B------:R-:W-:Y:S01]  /*2e50*/  ISETP.LT.U32.AND P1, PT, R17, R8, PT ;  /* 0x000000081100720c */ /* 0x000fe20003f21070 */
[----:B-1----:R-:W-:-:S03]  /*2e60*/  IMAD.WIDE R10, R6, 0x8, R10 ;  /* 0x00000008060a7825 */ /* 0x002fc600078e020a */
[----:B------:R-:W-:-:S04]  /*2e70*/  ISETP.LT.U32.AND.EX P1, PT, R16, R9, PT, P1 ;  /* 0x000000091000720c */ /* 0x000fc80003f21110 */
[----:B------:R-:W-:Y:S02]  /*2e80*/  SEL R36, R17, R8, P1 ;  /* 0x0000000811247207 */ /* 0x000fe40000800000 */
[----:B------:R-:W-:Y:S02]  /*2e90*/  SEL R32, R16, R9, P1 ;  /* 0x0000000910207207 */ /* 0x000fe40000800000 */
[----:B------:R-:W-:Y:S02]  /*2ea0*/  IADD3 R31, P2, PT, R36, R15, RZ ;  /* 0x0000000f241f7210 */ /* 0x000fe40007f5e0ff */
[----:B------:R-:W-:Y:S02]  /*2eb0*/  ISETP.EQ.U32.AND P4, PT, R29, R36, PT ;  /* 0x000000241d00720c */ /* 0x000fe40003f82070 */
[----:B------:R-:W-:Y:S01]  /*2ec0*/  ISETP.LT.U32.AND P1, PT, R31, R8, PT ;  /* 0x000000081f00720c */ /* 0x000fe20003f21070 */
[----:B------:R-:W-:Y:S01]  /*2ed0*/  IMAD.X R7, R32, 0x1, R13, P2 ;  /* 0x0000000120077824 */ /* 0x000fe200010e060d */
[----:B------:R-:W-:-:S02]  /*2ee0*/  IADD3 R15, P3, PT, R15, R0, RZ ;  /* 0x000000000f0f7210 */ /* 0x000fc40007f7e0ff */
[-C--:B------:R-:W-:Y:S02]  /*2ef0*/  ISETP.GE.U32.AND P2, PT, R17, R8.reuse, PT ;  /* 0x000000081100720c */ /* 0x080fe40003f46070 */
[-C--:B------:R-:W-:Y:S01]  /*2f00*/  ISETP.LT.U32.AND.EX P1, PT, R7, R9.reuse, PT, P1 ;  /* 0x000000090700720c */ /* 0x080fe20003f21110 */
[----:B------:R-:W-:Y:S01]  /*2f10*/  IMAD.X R14, R13, 0x1, R30, P3 ;  /* 0x000000010d0e7824 */ /* 0x000fe200018e061e */
[-C--:B------:R-:W-:Y:S01]  /*2f20*/  ISETP.GE.U32.AND.EX P2, PT, R16, R9.reuse, PT, P2 ;  /* 0x000000091000720c */ /* 0x080fe20003f46120 */
[----:B------:R-:W-:Y:S01]  /*2f30*/  IMAD.MOV.U32 R13, RZ, RZ, R18 ;  /* 0x000000ffff0d7224 */ /* 0x000fe200078e0012 */
[----:B------:R-:W-:Y:S02]  /*2f40*/  SEL R31, R31, R8, P1 ;  /* 0x000000081f1f7207 */ /* 0x000fe40000800000 */
[----:B------:R-:W-:Y:S02]  /*2f50*/  SEL R7, R7, R9, P1 ;  /* 0x0000000907077207 */ /* 0x000fe40000800000 */
[----:B------:R-:W-:-:S02]  /*2f60*/  ISETP.NE.U32.AND P1, PT, R36, R31, PT ;  /* 0x0000001f2400720c */ /* 0x000fc40003f25070 */
[----:B------:R-:W-:Y:S01]  /*2f70*/  SEL R33, R15, R10, !P2 ;  /* 0x0000000a0f217207 */ /* 0x000fe20005000000 */
[----:B------:R-:W-:Y:S01]  /*2f80*/  IMAD.MOV.U32 R10, RZ, RZ, R36 ;  /* 0x000000ffff0a7224 */ /* 0x000fe200078e0024 */
[----:B------:R-:W-:Y:S02]  /*2f90*/  ISETP.NE.AND.EX P1, PT, R32, R7, PT, P1 ;  /* 0x000000072000720c */ /* 0x000fe40003f25310 */
[----:B------:R-:W-:Y:S01]  /*2fa0*/  SEL R37, R14, R11, !P2 ;  /* 0x0000000b0e257207 */ /* 0x000fe20005000000 */
[----:B------:R-:W-:Y:S01]  /*2fb0*/  IMAD.MOV.U32 R11, RZ, RZ, R32 ;  /* 0x000000ffff0b7224 */ /* 0x000fe200078e0020 */
[----:B------:R-:W-:Y:S01]  /*2fc0*/  ISETP.EQ.OR.EX P1, PT, R28, R32, !P1, P4 ;  /* 0x000000201c00720c */ /* 0x000fe20004f22740 */
[----:B------:R-:W-:Y:S02]  /*2fd0*/  IMAD.MOV.U32 R9, RZ, RZ, R33 ;  /* 0x000000ffff097224 */ /* 0x000fe400078e0021 */
[----:B------:R-:W-:-:S10]  /*2fe0*/  IMAD.MOV.U32 R8, RZ, RZ, R37 ;  /* 0x000000ffff087224 */ /* 0x000fd400078e0025 */
[----:B------:R-:W-:Y:S05]  /*2ff0*/  @P1 BRA `(.L_x_58) ;  /* 0x0000000000981947 */ /* 0x000fea0003800000 */
[----:B------:R-:W-:Y:S02]  /*3000*/  IMAD.MOV.U32 R9, RZ, RZ, R33 ;  /* 0x000000ffff097224 */ /* 0x000fe400078e0021 */
[----:B------:R-:W-:Y:S02]  /*3010*/  IMAD.MOV.U32 R8, RZ, RZ, R37 ;  /* 0x000000ffff087224 */ /* 0x000fe400078e0025 */
[----:B------:R-:W-:Y:S02]  /*3020*/  IMAD.MOV.U32 R38, RZ, RZ, R36 ;  /* 0x000000ffff267224 */ /* 0x000fe400078e0024 */
[----:B------:R-:W-:Y:S02]  /*3030*/  IMAD.MOV.U32 R40, RZ, RZ, R32 ;  /* 0x000000ffff287224 */ /* 0x000fe400078e0020 */
[----:B------:R-:W-:Y:S02]  /*3040*/  IMAD.MOV.U32 R10, RZ, RZ, R36 ;  /* 0x000000ffff0a7224 */ /* 0x000fe400078e0024 */
[----:B------:R-:W-:-:S02]  /*3050*/  IMAD.MOV.U32 R11, RZ, RZ, R32 ;  /* 0x000000ffff0b7224 */ /* 0x000fc400078e0020 */
[----:B------:R-:W-:Y:S02]  /*3060*/  IMAD.MOV.U32 R39, RZ, RZ, R29 ;  /* 0x000000ffff277224 */ /* 0x000fe400078e001d */
[----:B------:R-:W-:Y:S02]  /*3070*/  IMAD.MOV.U32 R41, RZ, RZ, R28 ;  /* 0x000000ffff297224 */ /* 0x000fe400078e001c */
[----:B------:R-:W-:Y:S02]  /*3080*/  IMAD.MOV.U32 R12, RZ, RZ, R19 ;  /* 0x000000ffff0c7224 */ /* 0x000fe400078e0013 */
[----:B------:R-:W-:-:S07]  /*3090*/  IMAD.MOV.U32 R13, RZ, RZ, R18 ;  /* 0x000000ffff0d7224 */ /* 0x000fce00078e0012 */
.L_x_59:
[----:B------:R-:W-:Y:S01]  /*30a0*/  IMAD.MOV.U32 R22, RZ, RZ, R29 ;  /* 0x000000ffff167224 */ /* 0x000fe200078e001d */
[----:B------:R-:W2:Y:S01]  /*30b0*/  LDG.E.64 R24, desc[UR36][R10.64] ;  /* 0x000000240a187981 */ /* 0x000ea2000c1e1b00 */
[----:B------:R-:W-:-:S06]  /*30c0*/  IMAD.MOV.U32 R23, RZ, RZ, R28 ;  /* 0x000000ffff177224 */ /* 0x000fcc00078e001c */
[----:B------:R-:W2:Y:S01]  /*30d0*/  LDG.E.64 R22, desc[UR36][R22.64] ;  /* 0x0000002416167981 */ /* 0x000ea2000c1e1b00 */
[----:B------:R-:W-:Y:S02]  /*30e0*/  IMAD.MOV.U32 R26, RZ, RZ, R12 ;  /* 0x000000ffff1a7224 */ /* 0x000fe400078e000c */
[----:B------:R-:W-:-:S03]  /*30f0*/  IMAD.MOV.U32 R27, RZ, RZ, R13 ;  /* 0x000000ffff1b7224 */ /* 0x000fc600078e000d */
[----:B------:R-:W-:-:S05]  /*3100*/  IADD3 R12, P3, PT, R26, 0x8, RZ ;  /* 0x000000081a0c7810 */ /* 0x000fca0007f7e0ff */
[----:B------:R-:W-:Y:S01]  /*3110*/  IMAD.X R13, RZ, RZ, R27, P3 ;  /* 0x000000ffff0d7224 */ /* 0x000fe200018e061b */
[----:B--2---:R-:W-:-:S14]  /*3120*/  DSETP.GEU.AND P4, PT, R24, R22, PT ;  /* 0x000000161800722a */ /* 0x004fdc0003f8e000 */
[----:B------:R-:W-:Y:S02]  /*3130*/  @!P4 IADD3 R38, P1, PT, R38, 0x8, RZ ;  /* 0x000000082626c810 */ /* 0x000fe40007f3e0ff */
[----:B------:R-:W-:Y:S02]  /*3140*/  @!P4 IADD3 R10, P2, PT, R10, 0x8, RZ ;  /* 0x000000080a0ac810 */ /* 0x000fe40007f5e0ff */
[----:B------:R-:W-:Y:S01]  /*3150*/  @P4 IADD3 R39, P6, PT, R39, 0x8, RZ ;  /* 0x0000000827274810 */ /* 0x000fe20007fde0ff */
[----:B------:R0:W-:Y:S01]  /*3160*/  @!P4 ST.E.64 desc[UR36][R26.64], R24 ;  /* 0x000000181a00c985 */ /* 0x0001e2000c101b24 */
[----:B------:R-:W-:Y:S02]  /*3170*/  @!P4 IMAD.X R40, RZ, RZ, R40, P1 ;  /* 0x000000ffff28c224 */ /* 0x000fe400008e0628 */
[----:B------:R-:W-:Y:S01]  /*3180*/  @!P4 IMAD.X R11, RZ, RZ, R11, P2 ;  /* 0x000000ffff0bc224 */ /* 0x000fe200010e060b */
[----:B------:R0:W-:Y:S01]  /*3190*/  @P4 ST.E.64 desc[UR36][R26.64], R22 ;  /* 0x000000161a004985 */ /* 0x0001e2000c101b24 */
[----:B------:R-:W-:Y:S01]  /*31a0*/  @P4 IMAD.X R41, RZ, RZ, R41, P6 ;  /* 0x000000ffff294224 */ /* 0x000fe200030e0629 */
[----:B------:R-:W-:-:S02]  /*31b0*/  ISETP.NE.U32.AND P2, PT, R38, R31, PT ;  /* 0x0000001f2600720c */ /* 0x000fc40003f45070 */
[----:B------:R-:W-:Y:S02]  /*31c0*/  ISETP.NE.U32.AND P1, PT, R39, R36, PT ;  /* 0x000000242700720c */ /* 0x000fe40003f25070 */
[----:B------:R-:W-:Y:S02]  /*31d0*/  ISETP.NE.AND.EX P2, PT, R40, R7, PT, P2 ;  /* 0x000000072800720c */ /* 0x000fe40003f45320 */
[----:B------:R-:W-:Y:S02]  /*31e0*/  ISETP.NE.AND.EX P1, PT, R41, R32, PT, P1 ;  /* 0x000000202900720c */ /* 0x000fe40003f25310 */
[----:B------:R-:W-:Y:S02]  /*31f0*/  @!P4 IADD3 R9, P5, PT, R9, 0x8, RZ ;  /* 0x000000080909c810 */ /* 0x000fe40007fbe0ff */
[----:B------:R-:W-:-:S03]  /*3200*/  @P4 IADD3 R0, P6, PT, R0, 0x8, RZ ;  /* 0x0000000800004810 */ /* 0x000fc60007fde0ff */
[----:B------:R-:W-:Y:S01]  /*3210*/  @!P4 IMAD.X R8, RZ, RZ, R8, P5 ;  /* 0x000000ffff08c224 */ /* 0x000fe200028e0608 */
[----:B------:R-:W-:Y:S01]  /*3220*/  @P4 IADD3 R29, P5, PT, R29, 0x8, RZ ;  /* 0x000000081d1d4810 */ /* 0x000fe20007fbe0ff */
[----:B------:R-:W-:-:S04]  /*3230*/  @P4 IMAD.X R30, RZ, RZ, R30, P6 ;  /* 0x000000ffff1e4224 */ /* 0x000fc800030e061e */
[----:B------:R-:W-:Y:S01]  /*3240*/  @P4 IMAD.X R28, RZ, RZ, R28, P5 ;  /* 0x000000ffff1c4224 */ /* 0x000fe200028e061c */
[----:B0-----:R-:W-:Y:S07]  /*3250*/  @P2 BRA P1, `(.L_x_59) ;  /* 0xfffffffc00902947 */ /* 0x001fee000083ffff */
.L_x_58:
[----:B------:R-:W-:Y:S05]  /*3260*/  BSYNC.RECONVERGENT B4 ;  /* 0x0000000000047941 */ /* 0x000fea0003800200 */
.L_x_57:
[----:B------:R-:W-:Y:S01]  /*3270*/  IADD3 R7, P1, PT, -R0, R33, RZ ;  /* 0x0000002100077210 */ /* 0x000fe20007f3e1ff */
[----:B------:R-:W-:Y:S04]  /*3280*/  BSSY.RECONVERGENT B4, `(.L_x_60) ;  /* 0x000004a000047945 */ /* 0x000fe80003800200 */
[----:B------:R-:W-:-:S05]  /*3290*/  IMAD.X R0, R37, 0x1, ~R30, P1 ;  /* 0x0000000125007824 */ /* 0x000fca00008e0e1e */
[--C-:B------:R-:W-:Y:S02]  /*32a0*/  SHF.R.S64 R30, R7, 0x3, R0.reuse ;  /* 0x00000003071e7819 */ /* 0x100fe40000001000 */
        /* <DEDUP_REMOVED lines=17> */
[----:B------:R-:W-:Y:S02]  /*33c0*/  IMAD.MOV.U32 R22, RZ, RZ, R29 ;  /* 0x000000ffff167224 */ /* 0x000fe400078e001d */
[----:B------:R-:W-:-:S05]  /*33d0*/  IMAD.MOV.U32 R23, RZ, RZ, R28 ;  /* 0x000000ffff177224 */ /* 0x000fca00078e001c */
[----:B------:R-:W2:Y:S01]  /*33e0*/  LDG.E.64 R24, desc[UR36][R22.64] ;  /* 0x0000002416187981 */ /* 0x000ea2000c1e1b00 */
        /* <DEDUP_REMOVED lines=8> */
[----:B--2---:R0:W-:Y:S04]  /*3470*/  ST.E.64 desc[UR36][R12.64], R24 ;  /* 0x000000180c007985 */ /* 0x0041e8000c101b24 */
[----:B------:R-:W-:Y:S05]  /*3480*/  @!P2 BRA `(.L_x_63) ;  /* 0x000000000048a947 */ /* 0x000fea0003800000 */
[----:B0-----:R-:W2:Y:S01]  /*3490*/  LDG.E.64 R24, desc[UR36][R22.64+0x8] ;  /* 0x0000082416187981 */ /* 0x001ea2000c1e1b00 */
[----:B------:R-:W-:-:S04]  /*34a0*/  ISETP.NE.U32.AND P2, PT, R26, 0x2, PT ;  /* 0x000000021a00780c */ /* 0x000fc80003f45070 */
[----:B------:R-:W-:Y:S01]  /*34b0*/  ISETP.NE.AND.EX P2, PT, RZ, RZ, PT, P2 ;  /* 0x000000ffff00720c */ /* 0x000fe20003f45320 */
[----:B--2---:R1:W-:-:S12]  /*34c0*/  ST.E.64 desc[UR36][R12.64+0x8], R24 ;  /* 0x000008180c007985 */ /* 0x0043d8000c101b24 */
[----:B------:R-:W2:Y:S01]  /*34d0*/  @P2 LDG.E.64 R26, desc[UR36][R22.64+0x10] ;  /* 0x00001024161a2981 */ /* 0x000ea2000c1e1b00 */
[----:B------:R-:W-:Y:S02]  /*34e0*/  IADD3 R38, P4, PT, R12, 0x10, RZ ;  /* 0x000000100c267810 */ /* 0x000fe40007f9e0ff */
[C---:B------:R-:W-:Y:S02]  /*34f0*/  IADD3 R39, P6, PT, R29.reuse, 0x10, RZ ;  /* 0x000000101d277810 */ /* 0x040fe40007fde0ff */
[----:B------:R-:W-:Y:S01]  /*3500*/  IADD3 R36, P3, PT, R30, -0x2, RZ ;  /* 0xfffffffe1e247810 */ /* 0x000fe20007f7e0ff */
[--C-:B------:R-:W-:Y:S01]  /*3510*/  IMAD.X R41, RZ, RZ, R13.reuse, P4 ;  /* 0x000000ffff297224 */ /* 0x100fe200020e060d */
[----:B------:R-:W-:Y:S01]  /*3520*/  @P2 IADD3 R39, P5, PT, R29, 0x18, RZ ;  /* 0x000000181d272810 */ /* 0x000fe20007fbe0ff */
[--C-:B------:R-:W-:Y:S01]  /*3530*/  IMAD.X R40, RZ, RZ, R28.reuse, P6 ;  /* 0x000000ffff287224 */ /* 0x100fe200030e061c */
[----:B------:R-:W-:Y:S02]  /*3540*/  @P2 IADD3 R38, P4, PT, R12, 0x18, RZ ;  /* 0x000000180c262810 */ /* 0x000fe40007f9e0ff */
[----:B------:R-:W-:Y:S01]  /*3550*/  @P2 IADD3 R36, P6, PT, R30, -0x3, RZ ;  /* 0xfffffffd1e242810 */ /* 0x000fe20007fde0ff */
[----:B------:R-:W-:Y:S01]  /*3560*/  @P2 IMAD.X R40, RZ, RZ, R28, P5 ;  /* 0x000000ffff282224 */ /* 0x000fe200028e061c */
[C---:B------:R-:W-:Y:S01]  /*3570*/  IADD3.X R37, PT, PT, R31.reuse, -0x1, RZ, P3, !PT ;  /* 0xffffffff1f257810 */ /* 0x040fe20001ffe4ff */
[----:B------:R-:W-:Y:S01]  /*3580*/  @P2 IMAD.X R41, RZ, RZ, R13, P4 ;  /* 0x000000ffff292224 */ /* 0x000fe200020e060d */
[----:B------:R-:W-:Y:S01]  /*3590*/  @P2 IADD3.X R37, PT, PT, R31, -0x1, RZ, P6, !PT ;  /* 0xffffffff1f252810 */ /* 0x000fe200037fe4ff */
[----:B--2---:R1:W-:Y:S08]  /*35a0*/  @P2 ST.E.64 desc[UR36][R12.64+0x10], R26 ;  /* 0x0000101a0c002985 */ /* 0x0043f0000c101b24 */
.L_x_63:
[----:B------:R-:W-:Y:S05]  /*35b0*/  BSYNC.RECONVERGENT B5 ;  /* 0x0000000000057941 */ /* 0x000fea0003800200 */
.L_x_62:
[----:B------:R-:W-:Y:S05]  /*35c0*/  @!P1 BRA `(.L_x_61) ;  /* 0x0000000000549947 */ /* 0x000fea0003800000 */
.L_x_64:
[----:B01----:R-:W-:Y:S02]  /*35d0*/  IMAD.MOV.U32 R24, RZ, RZ, R39 ;  /* 0x000000ffff187224 */ /* 0x003fe400078e0027 */
[----:B------:R-:W-:-:S05]  /*35e0*/  IMAD.MOV.U32 R25, RZ, RZ, R40 ;  /* 0x000000ffff197224 */ /* 0x000fca00078e0028 */
[----:B--2---:R-:W2:Y:S01]  /*35f0*/  LDG.E.64 R26, desc[UR36][R24.64] ;  /* 0x00000024181a7981 */ /* 0x004ea2000c1e1b00 */
[----:B------:R-:W-:Y:S02]  /*3600*/  IMAD.MOV.U32 R22, RZ, RZ, R38 ;  /* 0x000000ffff167224 */ /* 0x000fe400078e0026 */
[----:B------:R-:W-:-:S05]  /*3610*/  IMAD.MOV.U32 R23, RZ, RZ, R41 ;  /* 0x000000ffff177224 */ /* 0x000fca00078e0029 */
[----:B--2---:R2:W-:Y:S04]  /*3620*/  ST.E.64 desc[UR36][R22.64], R26 ;  /* 0x0000001a16007985 */ /* 0x0045e8000c101b24 */
[----:B------:R-:W3:Y:S04]  /*3630*/  LDG.E.64 R28, desc[UR36][R24.64+0x8] ;  /* 0x00000824181c7981 */ /* 0x000ee8000c1e1b00 */
[----:B---3--:R2:W-:Y:S04]  /*3640*/  ST.E.64 desc[UR36][R22.64+0x8], R28 ;  /* 0x0000081c16007985 */ /* 0x0085e8000c101b24 */
[----:B------:R-:W3:Y:S04]  /*3650*/  LDG.E.64 R30, desc[UR36][R24.64+0x10] ;  /* 0x00001024181e7981 */ /* 0x000ee8000c1e1b00 */
[----:B---3--:R2:W-:Y:S04]  /*3660*/  ST.E.64 desc[UR36][R22.64+0x10], R30 ;  /* 0x0000101e16007985 */ /* 0x0085e8000c101b24 */
[----:B------:R-:W3:Y:S01]  /*3670*/  LDG.E.64 R32, desc[UR36][R24.64+0x18] ;  /* 0x0000182418207981 */ /* 0x000ee2000c1e1b00 */
[----:B------:R-:W-:-:S02]  /*3680*/  ISETP.GT.U32.AND P1, PT, R36, 0x4, PT ;  /* 0x000000042400780c */ /* 0x000fc40003f24070 */
[----:B------:R-:W-:Y:S02]  /*3690*/  IADD3 R39, P2, PT, R24, 0x20, RZ ;  /* 0x0000002018277810 */ /* 0x000fe40007f5e0ff */
[----:B------:R-:W-:Y:S02]  /*36a0*/  ISETP.GT.U32.AND.EX P1, PT, R37, RZ, PT, P1 ;  /* 0x000000ff2500720c */ /* 0x000fe40003f24110 */
[----:B------:R-:W-:Y:S01]  /*36b0*/  IADD3 R38, P3, PT, R22, 0x20, RZ ;  /* 0x0000002016267810 */ /* 0x000fe20007f7e0ff */
[----:B------:R-:W-:Y:S01]  /*36c0*/  IMAD.X R40, RZ, RZ, R25, P2 ;  /* 0x000000ffff287224 */ /* 0x000fe200010e0619 */
[----:B------:R-:W-:-:S03]  /*36d0*/  IADD3 R36, P4, PT, R36, -0x4, RZ ;  /* 0xfffffffc24247810 */ /* 0x000fc60007f9e0ff */
[----:B------:R-:W-:Y:S01]  /*36e0*/  IMAD.X R41, RZ, RZ, R23, P3 ;  /* 0x000000ffff297224 */ /* 0x000fe200018e0617 */
[----:B------:R-:W-:Y:S01]  /*36f0*/  IADD3.X R37, PT, PT, R37, -0x1, RZ, P4, !PT ;  /* 0xffffffff25257810 */ /* 0x000fe200027fe4ff */
[----:B---3--:R2:W-:Y:S04]  /*3700*/  ST.E.64 desc[UR36][R22.64+0x18], R32 ;  /* 0x0000182016007985 */ /* 0x0085e8000c101b24 */
[----:B------:R-:W-:Y:S05]  /*3710*/  @P1 BRA `(.L_x_64) ;  /* 0xfffffffc00ac1947 */ /* 0x000fea000383ffff */
.L_x_61:
[----:B------:R-:W-:Y:S05]  /*3720*/  BSYNC.RECONVERGENT B4 ;  /* 0x0000000000047941 */ /* 0x000fea0003800200 */
.L_x_60:
[----:B------:R-:W3:Y:S01]  /*3730*/  LDCU UR4, c[0x0][0x388] ;  /* 0x00007100ff0477ac */ /* 0x000ee20008000800 */
[----:B-12---:R-:W1:Y:S01]  /*3740*/  LDC R27, c[0x0][0x388] ;  /* 0x0000e200ff1b7b82 */ /* 0x006e620000000800 */
[----:B------:R-:W-:Y:S01]  /*3750*/  IMAD.SHL.U32 R28, R34, 0x8, RZ ;  /* 0x00000008221c7824 */ /* 0x000fe200078e00ff */
[----:B------:R-:W-:Y:S01]  /*3760*/  BSSY.RECONVERGENT B4, `(.L_x_65) ;  /* 0x0000066000047945 */ /* 0x000fe20003800200 */
[----:B------:R-:W2:Y:S05]  /*3770*/  LDCU.64 UR6, c[0x0][0x380] ;  /* 0x00007000ff0677ac */ /* 0x000eaa0008000a00 */
[----:B------:R-:W4:Y:S01]  /*3780*/  LDC.64 R22, c[0x0][0x380] ;  /* 0x0000e000ff167b82 */ /* 0x000f220000000a00 */
[----:B---3--:R-:W-:-:S04]  /*3790*/  IMAD R26, R2, UR4, RZ ;  /* 0x00000004021a7c24 */ /* 0x008fc8000f8e02ff */
[----:B0-----:R-:W-:-:S04]  /*37a0*/  IMAD.WIDE R24, R26, 0x8, RZ ;  /* 0x000000081a187825 */ /* 0x001fc800078e02ff */
[----:B------:R-:W-:Y:S01]  /*37b0*/  VIADD R29, R26, UR4 ;  /* 0x000000041a1d7c36 */ /* 0x000fe20008000000 */
[----:B--2---:R-:W-:Y:S02]  /*37c0*/  IADD3 R24, P1, PT, R24, UR6, RZ ;  /* 0x0000000618187c10 */ /* 0x004fe4000ff3e0ff */
[----:B------:R-:W-:Y:S02]  /*37d0*/  SHF.L.U64.HI R26, R34, 0x3, R35 ;  /* 0x00000003221a7819 */ /* 0x000fe40000010223 */
[----:B------:R-:W-:Y:S01]  /*37e0*/  IADD3.X R25, PT, PT, R25, UR7, RZ, P1, !PT ;  /* 0x0000000719197c10 */ /* 0x000fe20008ffe4ff */
[----:B----4-:R-:W-:-:S04]  /*37f0*/  IMAD.WIDE R22, R29, 0x8, R22 ;  /* 0x000000081d167825 */ /* 0x010fc800078e0216 */
[----:B-1----:R-:W-:-:S03]  /*3800*/  IMAD.WIDE R24, R27, 0x8, R24 ;  /* 0x000000081b187825 */ /* 0x002fc600078e0218 */
[----:B------:R-:W-:-:S04]  /*3810*/  ISETP.LT.U32.AND P1, PT, R17, R24, PT ;  /* 0x000000181100720c */ /* 0x000fc80003f21070 */
[CC--:B------:R-:W-:Y:S02]  /*3820*/  ISETP.LT.U32.AND.EX P3, PT, R16.reuse, R25.reuse, PT, P1 ;  /* 0x000000191000720c */ /* 0x0c0fe40003f61110 */
[CC--:B------:R-:W-:Y:S02]  /*3830*/  ISETP.GE.U32.AND P1, PT, R17.reuse, R24.reuse, PT ;  /* 0x000000181100720c */ /* 0x0c0fe40003f26070 */
[----:B------:R-:W-:Y:S02]  /*3840*/  SEL R27, R17, R24, P3 ;  /* 0x00000018111b7207 */ /* 0x000fe40001800000 */
[----:B------:R-:W-:Y:S02]  /*3850*/  ISETP.GE.U32.AND.EX P2, PT, R16, R25, PT, P1 ;  /* 0x000000191000720c */ /* 0x000fe40003f46110 */
[----:B------:R-:W-:Y:S02]  /*3860*/  IADD3 R27, P4, PT, R28, R27, RZ ;  /* 0x0000001b1c1b7210 */ /* 0x000fe40007f9e0ff */
[----:B------:R-:W-:-:S02]  /*3870*/  SEL R29, R16, R25, P3 ;  /* 0x00000019101d7207 */ /* 0x000fc40001800000 */
[----:B------:R-:W-:Y:S02]  /*3880*/  SEL R31, R15, R22, !P2 ;  /* 0x000000160f1f7207 */ /* 0x000fe40005000000 */
[----:B------:R-:W-:Y:S01]  /*3890*/  ISETP.GE.U32.AND P1, PT, R27, R24, PT ;  /* 0x000000181b00720c */ /* 0x000fe20003f26070 */
[----:B------:R-:W-:Y:S01]  /*38a0*/  IMAD.X R29, R26, 0x1, R29, P4 ;  /* 0x000000011a1d7824 */ /* 0x000fe200020e061d */
[----:B------:R-:W-:Y:S02]  /*38b0*/  IADD3 R27, P3, PT, R28, R31, RZ ;  /* 0x0000001f1c1b7210 */ /* 0x000fe40007f7e0ff */
[----:B------:R-:W-:Y:S02]  /*38c0*/  SEL R31, R14, R23, !P2 ;  /* 0x000000170e1f7207 */ /* 0x000fe40005000000 */
[----:B------:R-:W-:-:S03]  /*38d0*/  ISETP.GE.U32.AND.EX P1, PT, R29, R25, PT, P1 ;  /* 0x000000191d00720c */ /* 0x000fc60003f26110 */
[----:B------:R-:W-:Y:S01]  /*38e0*/  IMAD.X R29, R26, 0x1, R31, P3 ;  /* 0x000000011a1d7824 */ /* 0x000fe200018e061f */
[----:B------:R-:W-:-:S04]  /*38f0*/  SEL R22, R27, R22, !P1 ;  /* 0x000000161b167207 */ /* 0x000fc80004800000 */
[----:B------:R-:W-:Y:S02]  /*3900*/  SEL R23, R29, R23, !P1 ;  /* 0x000000171d177207 */ /* 0x000fe40004800000 */
[----:B------:R-:W-:-:S05]  /*3910*/  IADD3 R22, P1, PT, -R9, R22, RZ ;  /* 0x0000001609167210 */ /* 0x000fca0007f3e1ff */
[----:B------:R-:W-:Y:S01]  /*3920*/  IMAD.X R23, R23, 0x1, ~R8, P1 ;  /* 0x0000000117177824 */ /* 0x000fe200008e0e08 */
[----:B------:R-:W-:-:S04]  /*3930*/  IADD3 R8, P2, PT, R12, R7, RZ ;  /* 0x000000070c087210 */ /* 0x000fc80007f5e0ff */
[--C-:B------:R-:W-:Y:S01]  /*3940*/  SHF.R.S64 R22, R22, 0x3, R23.reuse ;  /* 0x0000000316167819 */ /* 0x100fe20000001017 */
[----:B------:R-:W-:Y:S01]  /*3950*/  IMAD.X R9, R13, 0x1, R0, P2 ;  /* 0x000000010d097824 */ /* 0x000fe200010e0600 */
        /* <DEDUP_REMOVED lines=17> */
[----:B------:R-:W2:Y:S01]  /*3a70*/  LDG.E.64 R12, desc[UR36][R10.64] ;  /* 0x000000240a0c7981 */ /* 0x000ea2000c1e1b00 */
[----:B------:R-:W-:Y:S02]  /*3a80*/  LOP3.LUT R26, R22, 0x3, RZ, 0xc0, !PT ;  /* 0x00000003161a7812 */ /* 0x000fe400078ec0ff */
[----:B------:R-:W-:Y:S02]  /*3a90*/  IADD3 R30, P3, PT, R10, 0x8, RZ ;  /* 0x000000080a1e7810 */ /* 0x000fe40007f7e0ff */
[----:B------:R-:W-:Y:S02]  /*3aa0*/  ISETP.NE.U32.AND P2, PT, R26, 0x1, PT ;  /* 0x000000011a00780c */ /* 0x000fe40003f45070 */
[----:B------:R-:W-:Y:S01]  /*3ab0*/  IADD3 R32, P4, PT, R8, 0x8, RZ ;  /* 0x0000000808207810 */ /* 0x000fe20007f9e0ff */
[----:B------:R-:W-:Y:S01]  /*3ac0*/  IMAD.X R31, RZ, RZ, R11, P3 ;  /* 0x000000ffff1f7224 */ /* 0x000fe200018e060b */
[----:B------:R-:W-:Y:S02]  /*3ad0*/  ISETP.NE.AND.EX P2, PT, RZ, RZ, PT, P2 ;  /* 0x000000ffff00720c */ /* 0x000fe40003f45320 */
[----:B------:R-:W-:Y:S01]  /*3ae0*/  IADD3 R0, P5, PT, R22, -0x1, RZ ;  /* 0xffffffff16007810 */ /* 0x000fe20007fbe0ff */
[----:B------:R-:W-:-:S03]  /*3af0*/  IMAD.X R33, RZ, RZ, R9, P4 ;  /* 0x000000ffff217224 */ /* 0x000fc600020e0609 */
[----:B------:R-:W-:Y:S01]  /*3b00*/  IADD3.X R7, PT, PT, R23, -0x1, RZ, P5, !PT ;  /* 0xffffffff17077810 */ /* 0x000fe20002ffe4ff */
[----:B--2---:R0:W-:Y:S06]  /*3b10*/  ST.E.64 desc[UR36][R8.64], R12 ;  /* 0x0000000c08007985 */ /* 0x0041ec000c101b24 */
[----:B------:R-:W-:Y:S05]  /*3b20*/  @!P2 BRA `(.L_x_68) ;  /* 0x000000000048a947 */ /* 0x000fea0003800000 */
[----:B0-----:R-:W2:Y:S01]  /*3b30*/  LDG.E.64 R12, desc[UR36][R10.64+0x8] ;  /* 0x000008240a0c7981 */ /* 0x001ea2000c1e1b00 */
[----:B------:R-:W-:-:S04]  /*3b40*/  ISETP.NE.U32.AND P2, PT, R26, 0x2, PT ;  /* 0x000000021a00780c */ /* 0x000fc80003f45070 */
[----:B------:R-:W-:Y:S01]  /*3b50*/  ISETP.NE.AND.EX P2, PT, RZ, RZ, PT, P2 ;  /* 0x000000ffff00720c */ /* 0x000fe20003f45320 */
[----:B--2---:R1:W-:-:S12]  /*3b60*/  ST.E.64 desc[UR36][R8.64+0x8], R12 ;  /* 0x0000080c08007985 */ /* 0x0043d8000c101b24 */
[----:B------:R-:W2:Y:S01]  /*3b70*/  @P2 LDG.E.64 R26, desc[UR36][R10.64+0x10] ;  /* 0x000010240a1a2981 */ /* 0x000ea2000c1e1b00 */
[----:B------:R-:W-:Y:S02]  /*3b80*/  IADD3 R30, P6, PT, R10, 0x10, RZ ;  /* 0x000000100a1e7810 */ /* 0x000fe40007fde0ff */
[----:B------:R-:W-:Y:S02]  /*3b90*/  IADD3 R32, P3, PT, R8, 0x10, RZ ;  /* 0x0000001008207810 */ /* 0x000fe40007f7e0ff */
[----:B------:R-:W-:Y:S01]  /*3ba0*/  @P2 IADD3 R30, P4, PT, R10, 0x18, RZ ;  /* 0x000000180a1e2810 */ /* 0x000fe20007f9e0ff */
[----:B------:R-:W-:Y:S01]  /*3bb0*/  IMAD.X R31, RZ, RZ, R11, P6 ;  /* 0x000000ffff1f7224 */ /* 0x000fe200030e060b */
[----:B------:R-:W-:Y:S01]  /*3bc0*/  IADD3 R0, P5, PT, R22, -0x2, RZ ;  /* 0xfffffffe16007810 */ /* 0x000fe20007fbe0ff */
[----:B------:R-:W-:Y:S01]  /*3bd0*/  IMAD.X R33, RZ, RZ, R9, P3 ;  /* 0x000000ffff217224 */ /* 0x000fe200018e0609 */
[----:B------:R-:W-:Y:S01]  /*3be0*/  @P2 IADD3 R32, P6, PT, R8, 0x18, RZ ;  /* 0x0000001808202810 */ /* 0x000fe20007fde0ff */
[----:B------:R-:W-:Y:S01]  /*3bf0*/  @P2 IMAD.X R31, RZ, RZ, R11, P4 ;  /* 0x000000ffff1f2224 */ /* 0x000fe200020e060b */
[----:B------:R-:W-:-:S02]  /*3c00*/  @P2 IADD3 R0, P3, PT, R22, -0x3, RZ ;  /* 0xfffffffd16002810 */ /* 0x000fc40007f7e0ff */
[C---:B------:R-:W-:Y:S01]  /*3c10*/  IADD3.X R7, PT, PT, R23.reuse, -0x1, RZ, P5, !PT ;  /* 0xffffffff17077810 */ /* 0x040fe20002ffe4ff */
[----:B------:R-:W-:Y:S01]  /*3c20*/  @P2 IMAD.X R33, RZ, RZ, R9, P6 ;  /* 0x000000ffff212224 */ /* 0x000fe200030e0609 */
[----:B------:R-:W-:Y:S01]  /*3c30*/  @P2 IADD3.X R7, PT, PT, R23, -0x1, RZ, P3, !PT ;  /* 0xffffffff17072810 */ /* 0x000fe20001ffe4ff */
[----:B--2---:R1:W-:Y:S08]  /*3c40*/  @P2 ST.E.64 desc[UR36][R8.64+0x10], R26 ;  /* 0x0000101a08002985 */ /* 0x0043f0000c101b24 */
.L_x_68:
[----:B------:R-:W-:Y:S05]  /*3c50*/  BSYNC.RECONVERGENT B5 ;  /* 0x0000000000057941 */ /* 0x000fea0003800200 */
.L_x_67:
[----:B------:R-:W-:Y:S05]  /*3c60*/  @!P1 BRA `(.L_x_66) ;  /* 0x0000000000549947 */ /* 0x000fea0003800000 */
.L_x_69:
[----:B------:R-:W-:Y:S02]  /*3c70*/  IMAD.MOV.U32 R10, RZ, RZ, R30 ;  /* 0x000000ffff0a7224 */ /* 0x000fe400078e001e */
[----:B------:R-:W-:-:S05]  /*3c80*/  IMAD.MOV.U32 R11, RZ, RZ, R31 ;  /* 0x000000ffff0b7224 */ /* 0x000fca00078e001f */
[----:B012---:R-:W2:Y:S01]  /*3c90*/  LDG.E.64 R12, desc[UR36][R10.64] ;  /* 0x000000240a0c7981 */ /* 0x007ea2000c1e1b00 */
        /* <DEDUP_REMOVED lines=18> */
.L_x_66:
[----:B------:R-:W-:Y:S05]  /*3dc0*/  BSYNC.RECONVERGENT B4 ;  /* 0x0000000000047941 */ /* 0x000fea0003800200 */
.L_x_65:
[C---:B------:R-:W-:Y:S01]  /*3dd0*/  IMAD.SHL.U32 R0, R34.reuse, 0x8, RZ ;  /* 0x0000000822007824 */ /* 0x040fe200078e00ff */
[C-C-:B------:R-:W-:Y:S02]  /*3de0*/  SHF.L.U64.HI R7, R34.reuse, 0x3, R35.reuse ;  /* 0x0000000322077819 */ /* 0x140fe40000010223 */
[----:B------:R-:W-:Y:S02]  /*3df0*/  LEA R19, P3, R34, R19, 0x4 ;  /* 0x0000001322137211 */ /* 0x000fe400078620ff */
[----:B--2---:R-:W-:Y:S02]  /*3e00*/  IADD3 R29, P2, PT, R0, R17, RZ ;  /* 0x00000011001d7210 */ /* 0x004fe40007f5e0ff */
[----:B------:R-:W-:Y:S02]  /*3e10*/  LEA.HI.X R18, R34, R18, R35, 0x4, P3 ;  /* 0x0000001222127211 */ /* 0x000fe400018f2423 */
[----:B------:R-:W-:Y:S01]  /*3e20*/  ISETP.GE.U32.AND P1, PT, R29, R24, PT ;  /* 0x000000181d00720c */ /* 0x000fe20003f26070 */
[----:B------:R-:W-:Y:S01]  /*3e30*/  IMAD.X R28, R7, 0x1, R16, P2 ;  /* 0x00000001071c7824 */ /* 0x000fe200010e0610 */
[----:B------:R-:W-:-:S04]  /*3e40*/  IADD3 R0, P2, PT, R0, R15, RZ ;  /* 0x0000000f00007210 */ /* 0x000fc80007f5e0ff */
[----:B------:R-:W-:Y:S01]  /*3e50*/  ISETP.GE.U32.AND.EX P1, PT, R28, R25, PT, P1 ;  /* 0x000000191c00720c */ /* 0x000fe20003f26110 */
[----:B------:R-:W-:-:S12]  /*3e60*/  IMAD.X R30, R7, 0x1, R14, P2 ;  /* 0x00000001071e7824 */ /* 0x000fd800010e060e */
[----:B------:R-:W-:Y:S05]  /*3e70*/  @!P1 BRA `(.L_x_70) ;  /* 0xffffffec00d09947 */ /* 0x000fea000383ffff */
[----:B------:R-:W-:Y:S05]  /*3e80*/  BSYNC.RECONVERGENT B2 ;  /* 0x0000000000027941 */ /* 0x000fea0003800200 */
.L_x_56:
[----:B------:R-:W-:Y:S05]  /*3e90*/  BRA `(.L_x_71) ;  /* 0x0000000c00c07947 */ /* 0x000fea0003800000 */
.L_x_55:
[----:B------:R-:W1:Y:S01]  /*3ea0*/  LDC R7, c[0x0][0x388] ;  /* 0x0000e200ff077b82 */ /* 0x000e620000000800 */
[----:B------:R-:W2:Y:S01]  /*3eb0*/  LDCU.64 UR4, c[0x0][0x380] ;  /* 0x00007000ff0477ac */ /* 0x000ea20008000a00 */
[----:B------:R-:W-:Y:S02]  /*3ec0*/  IMAD.MOV.U32 R29, RZ, RZ, R4 ;  /* 0x000000ffff1d7224 */ /* 0x000fe400078e0004 */
[----:B------:R-:W-:Y:S02]  /*3ed0*/  IMAD.MOV.U32 R28, RZ, RZ, R5 ;  /* 0x000000ffff1c7224 */ /* 0x000fe400078e0005 */
[----:B-1----:R-:W-:-:S04]  /*3ee0*/  IMAD R0, R2, R7, RZ ;  /* 0x0000000702007224 */ /* 0x002fc800078e02ff */
[----:B------:R-:W-:-:S03]  /*3ef0*/  IMAD.WIDE R18, R0, 0x8, RZ ;  /* 0x0000000800127825 */ /* 0x000fc600078e02ff */
[----:B--2---:R-:W-:-:S04]  /*3f00*/  IADD3 R8, P1, PT, R18, UR4, RZ ;  /* 0x0000000412087c10 */ /* 0x004fc8000ff3e0ff */
[----:B------:R-:W-:-:S09]  /*3f10*/  IADD3.X R9, PT, PT, R19, UR5, RZ, P1, !PT ;  /* 0x0000000513097c10 */ /* 0x000fd20008ffe4ff */
.L_x_85:
[----:B------:R-:W-:Y:S01]  /*3f20*/  IMAD.IADD R21, R0, 0x1, R7 ;  /* 0x0000000100157824 */ /* 0x000fe200078e0207 */
[C---:B01----:R-:W-:Y:S01]  /*3f30*/  SHF.L.U64.HI R14, R34.reuse, 0x3, R35 ;  /* 0x00000003220e7819 */ /* 0x043fe20000010223 */
[----:B------:R-:W-:Y:S01]  /*3f40*/  IMAD.SHL.U32 R13, R34, 0x8, RZ ;  /* 0x00000008220d7824 */ /* 0x000fe200078e00ff */
[----:B------:R-:W-:Y:S01]  /*3f50*/  BSSY.RECONVERGENT B2, `(.L_x_72) ;  /* 0x0000033000027945 */ /* 0x000fe20003800200 */
[----:B------:R-:W-:-:S03]  /*3f60*/  IMAD.WIDE R20, R21, 0x8, -R18 ;  /* 0x0000000815147825 */ /* 0x000fc600078e0a12 */
[----:B------:R-:W-:Y:S02]  /*3f70*/  IADD3 R11, P1, PT, R29, R13, RZ ;  /* 0x0000000d1d0b7210 */ /* 0x000fe40007f3e0ff */
[----:B------:R-:W-:-:S03]  /*3f80*/  IADD3 R10, P3, PT, R20, R4, RZ ;  /* 0x00000004140a7210 */ /* 0x000fc60007f7e0ff */
[----:B------:R-:W-:Y:S01]  /*3f90*/  IMAD.X R12, R28, 0x1, R14, P1 ;  /* 0x000000011c0c7824 */ /* 0x000fe200008e060e */
[----:B------:R-:W-:Y:S01]  /*3fa0*/  IADD3 RZ, P1, PT, R11, -R10, RZ ;  /* 0x8000000a0bff7210 */ /* 0x000fe20007f3e0ff */
[----:B------:R-:W-:-:S04]  /*3fb0*/  IMAD.X R15, R21, 0x1, R5, P3 ;  /* 0x00000001150f7824 */ /* 0x000fc800018e0605 */
[----:B------:R-:W-:-:S05]  /*3fc0*/  IMAD.X R16, R12, 0x1, ~R15, P1 ;  /* 0x000000010c107824 */ /* 0x000fca00008e0e0f */
[----:B------:R-:W-:-:S04]  /*3fd0*/  ISETP.GE.AND P1, PT, R16, RZ, PT ;  /* 0x000000ff1000720c */ /* 0x000fc80003f26270 */
[----:B0-----:R-:W-:Y:S02]  /*3fe0*/  SEL R30, R11, R10, !P1 ;  /* 0x0000000a0b1e7207 */ /* 0x001fe40004800000 */
[----:B------:R-:W-:Y:S02]  /*3ff0*/  SEL R31, R12, R15, !P1 ;  /* 0x0000000f0c1f7207 */ /* 0x000fe40004800000 */
[----:B------:R-:W-:Y:S02]  /*4000*/  IADD3 R13, P1, PT, R30, R13, RZ ;  /* 0x0000000d1e0d7210 */ /* 0x000fe40007f3e0ff */
[----:B------:R-:W-:Y:S01]  /*4010*/  ISETP.EQ.U32.AND P2, PT, R29, R30, PT ;  /* 0x0000001e1d00720c */ /* 0x000fe20003f42070 */
[----:B------:R-:W-:Y:S02]  /*4020*/  IMAD.MOV.U32 R17, RZ, RZ, R31 ;  /* 0x000000ffff117224 */ /* 0x000fe400078e001f */
[----:B------:R-:W-:Y:S01]  /*4030*/  IMAD.X R14, R31, 0x1, R14, P1 ;  /* 0x000000011f0e7824 */ /* 0x000fe200008e060e */
[----:B------:R-:W-:-:S05]  /*4040*/  IADD3 RZ, P1, PT, R13, -R10, RZ ;  /* 0x8000000a0dff7210 */ /* 0x000fca0007f3e0ff */
[----:B------:R-:W-:-:S05]  /*4050*/  IMAD.X R16, R14, 0x1, ~R15, P1 ;  /* 0x000000010e107824 */ /* 0x000fca00008e0e0f */
[----:B------:R-:W-:Y:S01]  /*4060*/  ISETP.GE.AND P1, PT, R16, RZ, PT ;  /* 0x000000ff1000720c */ /* 0x000fe20003f26270 */
[----:B------:R-:W-:-:S03]  /*4070*/  IMAD.MOV.U32 R16, RZ, RZ, R30 ;  /* 0x000000ffff107224 */ /* 0x000fc600078e001e */
[----:B------:R-:W-:Y:S02]  /*4080*/  SEL R13, R13, R10, !P1 ;  /* 0x0000000a0d0d7207 */ /* 0x000fe40004800000 */
[----:B------:R-:W-:Y:S01]  /*4090*/  SEL R32, R14, R15, !P1 ;  /* 0x0000000f0e207207 */ /* 0x000fe20004800000 */
[----:B------:R-:W-:Y:S01]  /*40a0*/  IMAD.MOV.U32 R14, RZ, RZ, R8 ;  /* 0x000000ffff0e7224 */ /* 0x000fe200078e0008 */
[----:B------:R-:W-:Y:S01]  /*40b0*/  ISETP.NE.U32.AND P1, PT, R30, R13, PT ;  /* 0x0000000d1e00720c */ /* 0x000fe20003f25070 */
[----:B------:R-:W-:-:S03]  /*40c0*/  IMAD.MOV.U32 R15, RZ, RZ, R9 ;  /* 0x000000ffff0f7224 */ /* 0x000fc600078e0009 */
[----:B------:R-:W-:-:S04]  /*40d0*/  ISETP.NE.AND.EX P1, PT, R31, R32, PT, P1 ;  /* 0x000000201f00720c */ /* 0x000fc80003f25310 */
[----:B------:R-:W-:-:S13]  /*40e0*/  ISETP.EQ.OR.EX P1, PT, R28, R31, !P1, P2 ;  /* 0x0000001f1c00720c */ /* 0x000fda0004f22720 */
[----:B------:R-:W-:Y:S05]  /*40f0*/  @P1 BRA `(.L_x_73) ;  /* 0x0000000000601947 */ /* 0x000fea0003800000 */
[----:B------:R-:W-:Y:S02]  /*4100*/  IMAD.MOV.U32 R14, RZ, RZ, R8 ;  /* 0x000000ffff0e7224 */ /* 0x000fe400078e0008 */
[----:B------:R-:W-:Y:S02]  /*4110*/  IMAD.MOV.U32 R15, RZ, RZ, R9 ;  /* 0x000000ffff0f7224 */ /* 0x000fe400078e0009 */
[----:B------:R-:W-:Y:S02]  /*4120*/  IMAD.MOV.U32 R16, RZ, RZ, R30 ;  /* 0x000000ffff107224 */ /* 0x000fe400078e001e */
[----:B------:R-:W-:-:S07]  /*4130*/  IMAD.MOV.U32 R17, RZ, RZ, R31 ;  /* 0x000000ffff117224 */ /* 0x000fce00078e001f */
.L_x_74:
[----:B------:R-:W-:Y:S01]  /*4140*/  IMAD.MOV.U32 R22, RZ, RZ, R29 ;  /* 0x000000ffff167224 */ /* 0x000fe200078e001d */
        /* <DEDUP_REMOVED lines=18> */
[----:B0-----:R-:W-:Y:S05]  /*4270*/  @P1 BRA P2, `(.L_x_74) ;  /* 0xfffffffc00b01947 */ /* 0x001fea000103ffff */
.L_x_73:
[----:B------:R-:W-:Y:S05]  /*4280*/  BSYNC.RECONVERGENT B2 ;  /* 0x0000000000027941 */ /* 0x000fea0003800200 */
.L_x_72:
        /* <DEDUP_REMOVED lines=40> */
[----:B------:R-:W-:Y:S02]  /*4510*/  IADD3 R39, P5, PT, R14, 0x10, RZ ;  /* 0x000000100e277810 */ /* 0x000fe40007fbe0ff */
[----:B------:R-:W-:Y:S01]  /*4520*/  @P2 IADD3 R40, P6, PT, R29, 0x18, RZ ;  /* 0x000000181d282810 */ /* 0x000fe20007fde0ff */
[--C-:B------:R-:W-:Y:S01]  /*4530*/  IMAD.X R41, RZ, RZ, R28.reuse, P4 ;  /* 0x000000ffff297224 */ /* 0x100fe200020e061c */
        /* <DEDUP_REMOVED lines=8> */
[----:B--2---:R1:W-:Y:S08]  /*45c0*/  @P2 STG.E.64 desc[UR36][R14.64+0x10], R26 ;  /* 0x0000101a0e002986 */ /* 0x0043f0000c101b24 */
.L_x_78:
[----:B------:R-:W-:Y:S05]  /*45d0*/  BSYNC.RECONVERGENT B4 ;  /* 0x0000000000047941 */ /* 0x000fea0003800200 */
.L_x_77:
[----:B------:R-:W-:Y:S05]  /*45e0*/  @!P1 BRA `(.L_x_76) ;  /* 0x0000000000549947 */ /* 0x000fea0003800000 */
.L_x_79:
        /* <DEDUP_REMOVED lines=19> */
[----:B---3--:R2:W-:Y:S04]  /*4720*/  STG.E.64 desc[UR36][R22.64+0x18], R32 ;  /* 0x0000182016007986 */ /* 0x0085e8000c101b24 */
[----:B------:R-:W-:Y:S05]  /*4730*/  @P1 BRA `(.L_x_79) ;  /* 0xfffffffc00ac1947 */ /* 0x000fea000383ffff */
.L_x_76:
[----:B------:R-:W-:Y:S05]  /*4740*/  BSYNC.RECONVERGENT B2 ;  /* 0x0000000000027941 */ /* 0x000fea0003800200 */
.L_x_75:
[----:B------:R-:W-:Y:S01]  /*4750*/  IADD3 RZ, P1, PT, R11, -R10, RZ ;  /* 0x8000000a0bff7210 */ /* 0x000fe20007f3e0ff */
[----:B------:R-:W-:Y:S01]  /*4760*/  IMAD.X R21, R21, 0x1, R5, P3 ;  /* 0x0000000115157824 */ /* 0x000fe200018e0605 */
[----:B01----:R-:W-:Y:S01]  /*4770*/  IADD3 R14, P2, PT, R14, R13, RZ ;  /* 0x0000000d0e0e7210 */ /* 0x003fe20007f5e0ff */
[----:B--2---:R-:W-:Y:S01]  /*4780*/  IMAD.SHL.U32 R22, R34, 0x8, RZ ;  /* 0x0000000822167824 */ /* 0x004fe200078e00ff */
[----:B------:R-:W-:Y:S01]  /*4790*/  BSSY.RECONVERGENT B2, `(.L_x_80) ;  /* 0x0000056000027945 */ /* 0x000fe20003800200 */
[----:B------:R-:W-:Y:S02]  /*47a0*/  IMAD.X R20, R12, 0x1, ~R21, P1 ;  /* 0x000000010c147824 */ /* 0x000fe400008e0e15 */
[----:B------:R-:W-:-:S03]  /*47b0*/  IMAD.X R15, R15, 0x1, R36, P2 ;  /* 0x000000010f0f7824 */ /* 0x000fc600010e0624 */
[----:B------:R-:W-:Y:S02]  /*47c0*/  ISETP.GE.AND P1, PT, R20, RZ, PT ;  /* 0x000000ff1400720c */ /* 0x000fe40003f26270 */
[----:B------:R-:W-:Y:S02]  /*47d0*/  SHF.L.U64.HI R20, R34, 0x3, R35 ;  /* 0x0000000322147819 */ /* 0x000fe40000010223 */
[----:B------:R-:W-:Y:S02]  /*47e0*/  SEL R23, R11, R10, !P1 ;  /* 0x0000000a0b177207 */ /* 0x000fe40004800000 */
[----:B------:R-:W-:Y:S02]  /*47f0*/  SEL R25, R12, R21, !P1 ;  /* 0x000000150c197207 */ /* 0x000fe40004800000 */
[----:B------:R-:W-:-:S05]  /*4800*/  IADD3 R23, P1, PT, R23, R22, RZ ;  /* 0x0000001617177210 */ /* 0x000fca0007f3e0ff */
[----:B------:R-:W-:Y:S01]  /*4810*/  IMAD.X R20, R25, 0x1, R20, P1 ;  /* 0x0000000119147824 */ /* 0x000fe200008e0614 */
[----:B------:R-:W-:-:S05]  /*4820*/  IADD3 RZ, P1, PT, R23, -R10, RZ ;  /* 0x8000000a17ff7210 */ /* 0x000fca0007f3e0ff */
[----:B------:R-:W-:-:S05]  /*4830*/  IMAD.X R22, R20, 0x1, ~R21, P1 ;  /* 0x0000000114167824 */ /* 0x000fca00008e0e15 */
[----:B------:R-:W-:-:S04]  /*4840*/  ISETP.GE.AND P1, PT, R22, RZ, PT ;  /* 0x000000ff1600720c */ /* 0x000fc80003f26270 */
[----:B------:R-:W-:Y:S02]  /*4850*/  SEL R23, R23, R10, !P1 ;  /* 0x0000000a17177207 */ /* 0x000fe40004800000 */
[----:B------:R-:W-:Y:S02]  /*4860*/  SEL R22, R20, R21, !P1 ;  /* 0x0000001514167207 */ /* 0x000fe40004800000 */
[----:B------:R-:W-:-:S05]  /*4870*/  IADD3 R20, P1, PT, -R16, R23, RZ ;  /* 0x0000001710147210 */ /* 0x000fca0007f3e1ff */
        /* <DEDUP_REMOVED lines=48> */
.L_x_83:
[----:B------:R-:W-:Y:S05]  /*4b80*/  BSYNC.RECONVERGENT B4 ;  /* 0x0000000000047941 */ /* 0x000fea0003800200 */
.L_x_82:
[----:B------:R-:W-:Y:S05]  /*4b90*/  @!P1 BRA `(.L_x_81) ;  /* 0x0000000000549947 */ /* 0x000fea0003800000 */
.L_x_84:
        /* <DEDUP_REMOVED lines=21> */
.L_x_81:
[----:B------:R-:W-:Y:S05]  /*4cf0*/  BSYNC.RECONVERGENT B2 ;  /* 0x0000000000027941 */ /* 0x000fea0003800200 */
.L_x_80:
[C---:B--2---:R-:W-:Y:S01]  /*4d00*/  LEA R29, P1, R34.reuse, R11, 0x3 ;  /* 0x0000000b221d7211 */ /* 0x044fe200078218ff */
[----:B------:R-:W-:-:S03]  /*4d10*/  IMAD.SHL.U32 R11, R34, 0x10, RZ ;  /* 0x00000010220b7824 */ /* 0x000fc600078e00ff */
[----:B------:R-:W-:Y:S02]  /*4d20*/  IADD3 RZ, P2, PT, R29, -R10, RZ ;  /* 0x8000000a1dff7210 */ /* 0x000fe40007f5e0ff */
[C-C-:B------:R-:W-:Y:S02]  /*4d30*/  LEA.HI.X R28, R34.reuse, R12, R35.reuse, 0x3, P1 ;  /* 0x0000000c221c7211 */ /* 0x140fe400008f1c23 */
[----:B------:R-:W-:-:S03]  /*4d40*/  SHF.L.U64.HI R10, R34, 0x4, R35 ;  /* 0x00000004220a7819 */ /* 0x000fc60000010223 */
[----:B------:R-:W-:Y:S01]  /*4d50*/  IMAD.X R21, R28, 0x1, ~R21, P2 ;  /* 0x000000011c157824 */ /* 0x000fe200010e0e15 */
[----:B------:R-:W-:-:S04]  /*4d60*/  IADD3 R8, P2, PT, R8, R11, RZ ;  /* 0x0000000b08087210 */ /* 0x000fc80007f5e0ff */
[----:B------:R-:W-:Y:S01]  /*4d70*/  ISETP.GE.AND P1, PT, R21, RZ, PT ;  /* 0x000000ff1500720c */ /* 0x000fe20003f26270 */
[----:B------:R-:W-:-:S12]  /*4d80*/  IMAD.X R9, R9, 0x1, R10, P2 ;  /* 0x0000000109097824 */ /* 0x000fd800010e060a */
[----:B------:R-:W-:Y:S05]  /*4d90*/  @!P1 BRA `(.L_x_85) ;  /* 0xfffffff000609947 */ /* 0x000fea000383ffff */
.L_x_71:
[----:B------:R-:W-:Y:S05]  /*4da0*/  BSYNC.RECONVERGENT B3 ;  /* 0x0000000000037941 */ /* 0x000fea0003800200 */
.L_x_54:
[----:B------:R-:W2:Y:S01]  /*4db0*/  LDCU UR4, c[0x0][0x388] ;  /* 0x00007100ff0477ac */ /* 0x000ea20008000800 */
[C---:B------:R-:W-:Y:S01]  /*4dc0*/  SHF.L.U64.HI R35, R34.reuse, 0x1, R35 ;  /* 0x0000000122237819 */ /* 0x040fe20000010223 */
[----:B------:R-:W-:Y:S01]  /*4dd0*/  IMAD.SHL.U32 R34, R34, 0x2, RZ ;  /* 0x0000000222227824 */ /* 0x000fe200078e00ff */
[----:B------:R-:W-:Y:S01]  /*4de0*/  PLOP3.LUT P1, PT, P0, PT, PT, 0x8, 0x80 ;  /* 0x000000000080781c */ /* 0x000fe2000072e170 */
[----:B--2---:R-:W-:-:S04]  /*4df0*/  IMAD R0, R2, UR4, RZ ;  /* 0x0000000402007c24 */ /* 0x004fc8000f8e02ff */
[----:B01----:R-:W-:-:S04]  /*4e00*/  IMAD.WIDE R8, R0, 0x8, RZ ;  /* 0x0000000800087825 */ /* 0x003fc800078e02ff */
[----:B------:R-:W-:-:S04]  /*4e10*/  VIADD R7, R0, UR4 ;  /* 0x0000000400077c36 */ /* 0x000fc80008000000 */
[----:B------:R-:W-:-:S05]  /*4e20*/  IMAD.WIDE R8, R7, 0x8, -R8 ;  /* 0x0000000807087825 */ /* 0x000fca00078e0a08 */
[--C-:B------:R-:W-:Y:S02]  /*4e30*/  SHF.R.S64 R7, R8, 0x3, R9.reuse ;  /* 0x0000000308077819 */ /* 0x100fe40000001009 */
[----:B------:R-:W-:Y:S02]  /*4e40*/  SHF.R.S32.HI R8, RZ, 0x3, R9 ;  /* 0x00000003ff087819 */ /* 0x000fe40000011409 */
[----:B------:R-:W-:-:S04]  /*4e50*/  ISETP.GE.U32.AND P2, PT, R34, R7, PT ;  /* 0x000000072200720c */ /* 0x000fc80003f46070 */
[----:B------:R-:W-:-:S13]  /*4e60*/  ISETP.GE.AND.EX P2, PT, R35, R8, PT, P2 ;  /* 0x000000082300720c */ /* 0x000fda0003f46320 */
[----:B------:R-:W-:Y:S05]  /*4e70*/  @!P2 BRA `(.L_x_86) ;  /* 0xffffffdc0098a947 */ /* 0x000fea000383ffff */
.L_x_53:
[----:B------:R-:W-:Y:S05]  /*4e80*/  BSYNC.RECONVERGENT B0 ;  /* 0x0000000000007941 */ /* 0x000fea0003800200 */
.L_x_33:
[----:B------:R-:W-:Y:S05]  /*4e90*/  @P0 BRA `(.L_x_32) ;  /* 0x00000004002c0947 */ /* 0x000fea0003800000 */
[----:B------:R-:W1:Y:S01]  /*4ea0*/  LDCU UR4, c[0x0][0x388] ;  /* 0x00007100ff0477ac */ /* 0x000e620008000800 */
[----:B------:R-:W-:Y:S01]  /*4eb0*/  BSSY.RECONVERGENT B0, `(.L_x_87) ;  /* 0x0000031000007945 */ /* 0x000fe20003800200 */
[----:B------:R-:W-:Y:S02]  /*4ec0*/  IMAD.MOV.U32 R18, RZ, RZ, R4 ;  /* 0x000000ffff127224 */ /* 0x000fe400078e0004 */
[----:B------:R-:W-:Y:S02]  /*4ed0*/  IMAD.MOV.U32 R19, RZ, RZ, R5 ;  /* 0x000000ffff137224 */ /* 0x000fe400078e0005 */
[----:B-1----:R-:W-:-:S04]  /*4ee0*/  IMAD R0, R2, UR4, RZ ;  /* 0x0000000402007c24 */ /* 0x002fc8000f8e02ff */
[----:B------:R-:W-:-:S04]  /*4ef0*/  IMAD.WIDE R6, R0, 0x8, RZ ;  /* 0x0000000800067825 */ /* 0x000fc800078e02ff */
[----:B------:R-:W-:Y:S01]  /*4f00*/  VIADD R9, R0, UR4 ;  /* 0x0000000400097c36 */ /* 0x000fe20008000000 */
[----:B------:R-:W1:Y:S03]  /*4f10*/  LDCU.64 UR4, c[0x0][0x380] ;  /* 0x00007000ff0477ac */ /* 0x000e660008000a00 */
[----:B------:R-:W-:-:S05]  /*4f20*/  IMAD.WIDE R8, R9, 0x8, -R6 ;  /* 0x0000000809087825 */ /* 0x000fca00078e0a06 */
[--C-:B------:R-:W-:Y:S02]  /*4f30*/  SHF.R.S64 R11, R8, 0x3, R9.reuse ;  /* 0x00000003080b7819 */ /* 0x100fe40000001009 */
[----:B------:R-:W-:Y:S02]  /*4f40*/  SHF.R.S32.HI R8, RZ, 0x3, R9 ;  /* 0x00000003ff087819 */ /* 0x000fe40000011409 */
[C---:B------:R-:W-:Y:S02]  /*4f50*/  ISETP.GT.U32.AND P0, PT, R11.reuse, 0x1, PT ;  /* 0x000000010b00780c */ /* 0x040fe40003f04070 */
[----:B------:R-:W-:Y:S02]  /*4f60*/  ISETP.LT.U32.AND P1, PT, R11, 0x1, PT ;  /* 0x000000010b00780c */ /* 0x000fe40003f21070 */
[C---:B------:R-:W-:Y:S02]  /*4f70*/  ISETP.GT.AND.EX P0, PT, R8.reuse, RZ, PT, P0 ;  /* 0x000000ff0800720c */ /* 0x040fe40003f04300 */
[----:B------:R-:W-:-:S02]  /*4f80*/  ISETP.LT.AND.EX P1, PT, R8, RZ, PT, P1 ;  /* 0x000000ff0800720c */ /* 0x000fc40003f21310 */
[C---:B------:R-:W-:Y:S02]  /*4f90*/  SEL R10, R11.reuse, 0x1, P0 ;  /* 0x000000010b0a7807 */ /* 0x040fe40000000000 */
[----:B------:R-:W-:Y:S02]  /*4fa0*/  SEL R0, R11, 0x1, P1 ;  /* 0x000000010b007807 */ /* 0x000fe40000800000 */
[----:B------:R-:W-:Y:S02]  /*4fb0*/  LOP3.LUT R10, R10, 0x3, RZ, 0xc0, !PT ;  /* 0x000000030a0a7812 */ /* 0x000fe400078ec0ff */
[----:B------:R-:W-:Y:S02]  /*4fc0*/  SEL R3, R8, RZ, P1 ;  /* 0x000000ff08037207 */ /* 0x000fe40000800000 */
[----:B------:R-:W-:Y:S02]  /*4fd0*/  ISETP.NE.U32.AND P1, PT, R10, RZ, PT ;  /* 0x000000ff0a00720c */ /* 0x000fe40003f25070 */
[----:B------:R-:W-:-:S02]  /*4fe0*/  IADD3 R0, P2, PT, -R0, R11, RZ ;  /* 0x0000000b00007210 */ /* 0x000fc40007f5e1ff */
[----:B------:R-:W-:Y:S02]  /*4ff0*/  ISETP.NE.AND.EX P1, PT, RZ, RZ, PT, P1 ;  /* 0x000000ffff00720c */ /* 0x000fe40003f25310 */
[----:B------:R-:W-:Y:S01]  /*5000*/  ISETP.GE.U32.AND P0, PT, R0, 0x3, PT ;  /* 0x000000030000780c */ /* 0x000fe20003f06070 */
[----:B------:R-:W-:Y:S01]  /*5010*/  IMAD.X R0, R8, 0x1, ~R3, P2 ;  /* 0x0000000108007824 */ /* 0x000fe200010e0e03 */
[----:B-1----:R-:W-:Y:S01]  /*5020*/  IADD3 R20, P2, PT, R6, UR4, RZ ;  /* 0x0000000406147c10 */ /* 0x002fe2000ff5e0ff */
[----:B------:R-:W-:-:S03]  /*5030*/  IMAD.MOV.U32 R3, RZ, RZ, R8 ;  /* 0x000000ffff037224 */ /* 0x000fc600078e0008 */
[----:B------:R-:W-:Y:S02]  /*5040*/  IADD3.X R21, PT, PT, R7, UR5, RZ, P2, !PT ;  /* 0x0000000507157c10 */ /* 0x000fe400097fe4ff */
[----:B------:R-:W-:Y:S01]  /*5050*/  ISETP.GE.U32.AND.EX P0, PT, R0, RZ, PT, P0 ;  /* 0x000000ff0000720c */ /* 0x000fe20003f06100 */
[----:B------:R-:W-:Y:S02]  /*5060*/  IMAD.MOV.U32 R0, RZ, RZ, R11 ;  /* 0x000000ffff007224 */ /* 0x000fe400078e000b */
[----:B------:R-:W-:Y:S10]  /*5070*/  @!P1 BRA `(.L_x_88) ;  /* 0x0000000000509947 */ /* 0x000ff40003800000 */
[----:B------:R-:W-:Y:S01]  /*5080*/  IADD3 R0, P1, PT, -R10, R11, RZ ;  /* 0x0000000b0a007210 */ /* 0x000fe20007f3e1ff */
[----:B------:R-:W-:Y:S02]  /*5090*/  IMAD.MOV.U32 R11, RZ, RZ, RZ ;  /* 0x000000ffff0b7224 */ /* 0x000fe400078e00ff */
[----:B------:R-:W-:Y:S02]  /*50a0*/  IMAD.MOV.U32 R18, RZ, RZ, R4 ;  /* 0x000000ffff127224 */ /* 0x000fe400078e0004 */
[----:B------:R-:W-:Y:S02]  /*50b0*/  IMAD.MOV.U32 R19, RZ, RZ, R5 ;  /* 0x000000ffff137224 */ /* 0x000fe400078e0005 */
[----:B------:R-:W-:-:S07]  /*50c0*/  IMAD.X R3, R8, 0x1, ~R11, P1 ;  /* 0x0000000108037824 */ /* 0x000fce00008e0e0b */
.L_x_89:
[----:B-1----:R-:W-:Y:S02]  /*50d0*/  IMAD.MOV.U32 R6, RZ, RZ, R18 ;  /* 0x000000ffff067224 */ /* 0x002fe400078e0012 */
[----:B------:R-:W-:-:S06]  /*50e0*/  IMAD.MOV.U32 R7, RZ, RZ, R19 ;  /* 0x000000ffff077224 */ /* 0x000fcc00078e0013 */
[----:B------:R-:W3:Y:S01]  /*50f0*/  LD.E.64 R6, desc[UR36][R6.64] ;  /* 0x0000002406067980 */ /* 0x000ee2000c101b00 */
[----:B------:R-:W-:Y:S01]  /*5100*/  IMAD.MOV.U32 R8, RZ, RZ, R20 ;  /* 0x000000ffff087224 */ /* 0x000fe200078e0014 */
[----:B------:R-:W-:Y:S01]  /*5110*/  IADD3 R10, P1, PT, R10, -0x1, RZ ;  /* 0xffffffff0a0a7810 */ /* 0x000fe20007f3e0ff */
[----:B------:R-:W-:Y:S01]  /*5120*/  IMAD.MOV.U32 R9, RZ, RZ, R21 ;  /* 0x000000ffff097224 */ /* 0x000fe200078e0015 */
[----:B------:R-:W-:Y:S02]  /*5130*/  IADD3 R18, P2, PT, R18, 0x8, RZ ;  /* 0x0000000812127810 */ /* 0x000fe40007f5e0ff */
[----:B------:R-:W-:Y:S02]  /*5140*/  IADD3.X R11, PT, PT, R11, -0x1, RZ, P1, !PT ;  /* 0xffffffff0b0b7810 */ /* 0x000fe40000ffe4ff */
[----:B------:R-:W-:Y:S01]  /*5150*/  ISETP.NE.U32.AND P1, PT, R10, RZ, PT ;  /* 0x000000ff0a00720c */ /* 0x000fe20003f25070 */
[----:B------:R-:W-:Y:S01]  /*5160*/  IMAD.X R19, RZ, RZ, R19, P2 ;  /* 0x000000ffff137224 */ /* 0x000fe200010e0613 */
[----:B------:R-:W-:-:S02]  /*5170*/  IADD3 R20, P3, PT, R20, 0x8, RZ ;  /* 0x0000000814147810 */ /* 0x000fc40007f7e0ff */
[----:B------:R-:W-:-:S03]  /*5180*/  ISETP.NE.AND.EX P1, PT, R11, RZ, PT, P1 ;  /* 0x000000ff0b00720c */ /* 0x000fc60003f25310 */
[----:B------:R-:W-:Y:S01]  /*5190*/  IMAD.X R21, RZ, RZ, R21, P3 ;  /* 0x000000ffff157224 */ /* 0x000fe200018e0615 */
[----:B---3--:R1:W-:Y:S09]  /*51a0*/  STG.E.64 desc[UR36][R8.64], R6 ;  /* 0x0000000608007986 */ /* 0x0083f2000c101b24 */
[----:B------:R-:W-:Y:S05]  /*51b0*/  @P1 BRA `(.L_x_89) ;  /* 0xfffffffc00c41947 */ /* 0x000fea000383ffff */
.L_x_88:
[----:B------:R-:W-:Y:S05]  /*51c0*/  BSYNC.RECONVERGENT B0 ;  /* 0x0000000000007941 */ /* 0x000fea0003800200 */
.L_x_87:
[----:B------:R-:W-:Y:S05]  /*51d0*/  @!P0 BRA `(.L_x_32) ;  /* 0x00000000005c8947 */ /* 0x000fea0003800000 */
[----:B------:R-:W-:-:S05]  /*51e0*/  IADD3 R0, P0, PT, R0, 0x4, RZ ;  /* 0x0000000400007810 */ /* 0x000fca0007f1e0ff */
[----:B------:R-:W-:-:S08]  /*51f0*/  IMAD.X R3, RZ, RZ, R3, P0 ;  /* 0x000000ffff037224 */ /* 0x000fd000000e0603 */
.L_x_90:
[----:B------:R-:W-:Y:S02]  /*5200*/  IMAD.MOV.U32 R16, RZ, RZ, R18 ;  /* 0x000000ffff107224 */ /* 0x000fe400078e0012 */
[----:B------:R-:W-:-:S05]  /*5210*/  IMAD.MOV.U32 R17, RZ, RZ, R19 ;  /* 0x000000ffff117224 */ /* 0x000fca00078e0013 */
[----:B-1-3--:R-:W3:Y:S01]  /*5220*/  LD.E.64 R6, desc[UR36][R16.64] ;  /* 0x0000002410067980 */ /* 0x00aee2000c101b00 */
[----:B------:R-:W-:Y:S02]  /*5230*/  IMAD.MOV.U32 R14, RZ, RZ, R20 ;  /* 0x000000ffff0e7224 */ /* 0x000fe400078e0014 */
[----:B------:R-:W-:-:S05]  /*5240*/  IMAD.MOV.U32 R15, RZ, RZ, R21 ;  /* 0x000000ffff0f7224 */ /* 0x000fca00078e0015 */
[----:B---3--:R3:W-:Y:S04]  /*5250*/  STG.E.64 desc[UR36][R14.64], R6 ;  /* 0x000000060e007986 */ /* 0x0087e8000c101b24 */
[----:B------:R-:W4:Y:S04]  /*5260*/  LD.E.64 R8, desc[UR36][R16.64+0x8] ;  /* 0x0000082410087980 */ /* 0x000f28000c101b00 */
[----:B----4-:R3:W-:Y:S04]  /*5270*/  STG.E.64 desc[UR36][R14.64+0x8], R8 ;  /* 0x000008080e007986 */ /* 0x0107e8000c101b24 */
[----:B------:R-:W4:Y:S01]  /*5280*/  LD.E.64 R10, desc[UR36][R16.64+0x10] ;  /* 0x00001024100a7980 */ /* 0x000f22000c101b00 */
[----:B------:R-:W-:-:S03]  /*5290*/  IADD3 R0, P0, PT, R0, -0x4, RZ ;  /* 0xfffffffc00007810 */ /* 0x000fc60007f1e0ff */
[----:B----4-:R3:W-:Y:S04]  /*52a0*/  STG.E.64 desc[UR36][R14.64+0x10], R10 ;  /* 0x0000100a0e007986 */ /* 0x0107e8000c101b24 */
[----:B------:R-:W4:Y:S01]  /*52b0*/  LD.E.64 R12, desc[UR36][R16.64+0x18] ;  /* 0x00001824100c7980 */ /* 0x000f22000c101b00 */
[----:B------:R-:W-:Y:S02]  /*52c0*/  IADD3.X R3, PT, PT, R3, -0x1, RZ, P0, !PT ;  /* 0xffffffff03037810 */ /* 0x000fe400007fe4ff */
[----:B------:R-:W-:Y:S02]  /*52d0*/  ISETP.GT.U32.AND P0, PT, R0, 0x4, PT ;  /* 0x000000040000780c */ /* 0x000fe40003f04070 */
[----:B------:R-:W-:Y:S02]  /*52e0*/  IADD3 R18, P1, PT, R16, 0x20, RZ ;  /* 0x0000002010127810 */ /* 0x000fe40007f3e0ff */
[----:B------:R-:W-:-:S02]  /*52f0*/  ISETP.GT.AND.EX P0, PT, R3, RZ, PT, P0 ;  /* 0x000000ff0300720c */ /* 0x000fc40003f04300 */
[----:B------:R-:W-:Y:S01]  /*5300*/  IADD3 R20, P2, PT, R14, 0x20, RZ ;  /* 0x000000200e147810 */ /* 0x000fe20007f5e0ff */
[----:B------:R-:W-:-:S04]  /*5310*/  IMAD.X R19, RZ, RZ, R17, P1 ;  /* 0x000000ffff137224 */ /* 0x000fc800008e0611 */
[----:B------:R-:W-:Y:S01]  /*5320*/  IMAD.X R21, RZ, RZ, R15, P2 ;  /* 0x000000ffff157224 */ /* 0x000fe200010e060f */
[----:B----4-:R3:W-:Y:S05]  /*5330*/  STG.E.64 desc[UR36][R14.64+0x18], R12 ;  /* 0x0000180c0e007986 */ /* 0x0107ea000c101b24 */
[----:B------:R-:W-:Y:S05]  /*5340*/  @P0 BRA `(.L_x_90) ;  /* 0xfffffffc00ac0947 */ /* 0x000fea000383ffff */
.L_x_32:
[----:B------:R-:W-:Y:S05]  /*5350*/  BSYNC.RECONVERGENT B1 ;  /* 0x0000000000017941 */ /* 0x000fea0003800200 */
.L_x_31:
[----:B------:R-:W-:-:S04]  /*5360*/  MOV R0, 0x188 ;  /* 0x0000018800007802 */ /* 0x000fc80000000f00 */
[----:B-1-3--:R1:W3:Y:S03]  /*5370*/  LDC.64 R6, c[0x4][R0] ;  /* 0x0100000000067b82 */ /* 0x00a2e60000000a00 */
[----:B------:R-:W-:-:S07]  /*5380*/  LEPC R20, `(.L_x_91) ;  /* 0x000000001014794e */ /* 0x000fce0000000000 */
[----:B0123--:R-:W-:Y:S05]  /*5390*/  CALL.ABS.NOINC R6 ;  /* 0x0000000006007343 */ /* 0x00ffea0003c00000 */
.L_x_91:
[----:B------:R-:W0:Y:S01]  /*53a0*/  LDCU UR4, c[0x0][0x388] ;  /* 0x00007100ff0477ac */ /* 0x000e220008000800 */
[----:B------:R-:W1:Y:S01]  /*53b0*/  LDC.64 R14, c[0x0][0x388] ;  /* 0x0000e200ff0e7b82 */ /* 0x000e620000000a00 */
[----:B------:R-:W2:Y:S01]  /*53c0*/  LDCU.64 UR6, c[0x0][0x380] ;  /* 0x00007000ff0677ac */ /* 0x000ea20008000a00 */
[----:B0-----:R-:W-:-:S04]  /*53d0*/  IMAD R4, R2, UR4, RZ ;  /* 0x0000000402047c24 */ /* 0x001fc8000f8e02ff */
[----:B------:R-:W-:-:S03]  /*53e0*/  IMAD.WIDE R4, R4, 0x8, RZ ;  /* 0x0000000804047825 */ /* 0x000fc600078e02ff */
[----:B--2---:R-:W-:-:S04]  /*53f0*/  IADD3 R4, P0, PT, R4, UR6, RZ ;  /* 0x0000000604047c10 */ /* 0x004fc8000ff1e0ff */
[----:B------:R-:W-:-:S03]  /*5400*/  IADD3.X R5, PT, PT, R5, UR7, RZ, P0, !PT ;  /* 0x0000000705057c10 */ /* 0x000fc600087fe4ff */
[----:B-1----:R-:W-:-:S06]  /*5410*/  IMAD.WIDE R4, R15, 0x8, R4 ;  /* 0x000000080f047825 */ /* 0x002fcc00078e0204 */
[----:B------:R-:W2:Y:S01]  /*5420*/  LDG.E.64 R4, desc[UR36][R4.64] ;  /* 0x0000002404047981 */ /* 0x000ea2000c1e1b00 */
[----:B------:R-:W-:Y:S01]  /*5430*/  IMAD.SHL.U32 R0, R14, 0x2, RZ ;  /* 0x000000020e007824 */ /* 0x000fe200078e00ff */
[----:B------:R-:W-:Y:S03]  /*5440*/  BSSY.RECONVERGENT B0, `(.L_x_92) ;  /* 0x0000016000007945 */ /* 0x000fe60003800200 */
[----:B------:R-:W2:Y:S02]  /*5450*/  I2F.F64 R6, R0 ;  /* 0x0000000000067312 */ /* 0x000ea40000201c00 */
[----:B--2---:R-:W-:Y:S01]  /*5460*/  DMUL R8, R4, R6 ;  /* 0x0000000604087228 */ /* 0x004fe20000000000 */
[----:B------:R-:W-:-:S05]  /*5470*/  IMAD.MOV.U32 R6, RZ, RZ, 0x1 ;  /* 0x00000001ff067424 */ /* 0x000fca00078e00ff */
[----:B------:R-:W0:Y:S02]  /*5480*/  MUFU.RCP64H R7, R9 ;  /* 0x0000000900077308 */ /* 0x000e240000001800 */
[----:B0-----:R-:W-:-:S08]  /*5490*/  DFMA R10, -R8, R6, 1 ;  /* 0x3ff00000080a742b */ /* 0x001fd00000000106 */
[----:B------:R-:W-:-:S08]  /*54a0*/  DFMA R10, R10, R10, R10 ;  /* 0x0000000a0a0a722b */ /* 0x000fd0000000000a */
[----:B------:R-:W-:Y:S02]  /*54b0*/  DFMA R6, R6, R10, R6 ;  /* 0x0000000a0606722b */ /* 0x000fe40000000006 */
[----:B------:R-:W0:Y:S06]  /*54c0*/  I2F.F64 R10, R15 ;  /* 0x0000000f000a7312 */ /* 0x000e2c0000201c00 */
[----:B------:R-:W-:-:S08]  /*54d0*/  DFMA R12, -R8, R6, 1 ;  /* 0x3ff00000080c742b */ /* 0x000fd00000000106 */
[----:B------:R-:W-:Y:S01]  /*54e0*/  DFMA R12, R6, R12, R6 ;  /* 0x0000000c060c722b */ /* 0x000fe20000000006 */
[----:B0-----:R-:W-:-:S07]  /*54f0*/  FSETP.GEU.AND P1, PT, |R11|, 6.5827683646048100446e-37, PT ;  /* 0x036000000b00780b */ /* 0x001fce0003f2e200 */
[----:B------:R-:W-:-:S08]  /*5500*/  DMUL R4, R10, R12 ;  /* 0x0000000c0a047228 */ /* 0x000fd00000000000 */
[----:B------:R-:W-:-:S08]  /*5510*/  DFMA R6, -R8, R4, R10 ;  /* 0x000000040806722b */ /* 0x000fd0000000010a */
[----:B------:R-:W-:-:S10]  /*5520*/  DFMA R4, R12, R6, R4 ;  /* 0x000000060c04722b */ /* 0x000fd40000000004 */
[----:B------:R-:W-:-:S05]  /*5530*/  FFMA R0, RZ, R9, R5 ;  /* 0x00000009ff007223 */ /* 0x000fca0000000005 */
[----:B------:R-:W-:-:S13]  /*5540*/  FSETP.GT.AND P0, PT, |R0|, 1.469367938527859385e-39, PT ;  /* 0x001000000000780b */ /* 0x000fda0003f04200 */
[----:B------:R-:W-:Y:S05]  /*5550*/  @P0 BRA P1, `(.L_x_93) ;  /* 0x0000000000100947 */ /* 0x000fea0000800000 */
[----:B------:R-:W-:-:S07]  /*5560*/  MOV R0, 0x5580 ;  /* 0x0000558000007802 */ /* 0x000fce0000000f00 */
[----:B------:R-:W-:Y:S05]  /*5570*/  CALL.REL.NOINC `($__internal_0_$__cuda_sm20_div_rn_f64_full) ;  /* 0x0000000000607944 */ /* 0x000fea0003c00000 */
[----:B------:R-:W-:Y:S02]  /*5580*/  IMAD.MOV.U32 R4, RZ, RZ, R14 ;  /* 0x000000ffff047224 */ /* 0x000fe400078e000e */
[----:B------:R-:W-:-:S07]  /*5590*/  IMAD.MOV.U32 R5, RZ, RZ, R15 ;  /* 0x000000ffff057224 */ /* 0x000fce00078e000f */
.L_x_93:
[----:B------:R-:W-:Y:S05]  /*55a0*/  BSYNC.RECONVERGENT B0 ;  /* 0x0000000000007941 */ /* 0x000fea0003800200 */
.L_x_92:
[----:B------:R-:W0:Y:S02]  /*55b0*/  LDC.64 R6, c[0x0][0x390] ;  /* 0x0000e400ff067b82 */ /* 0x000e240000000a00 */
[----:B0-----:R-:W-:-:S05]  /*55c0*/  IMAD.WIDE.U32 R2, R2, 0x8, R6 ;  /* 0x0000000802027825 */ /* 0x001fca00078e0006 */
[----:B------:R-:W-:Y:S01]  /*55d0*/  STG.E.64 desc[UR36][R2.64], R4 ;  /* 0x0000000402007986 */ /* 0x000fe2000c101b24 */
[----:B------:R-:W-:Y:S05]  /*55e0*/  EXIT ;  /* 0x000000000000794d */ /* 0x000fea0003800000 */
.L_x_8:
[----:B------:R-:W-:Y:S02]  /*55f0*/  MOV R0, 0x188 ;  /* 0x0000018800007802 */ /* 0x000fe40000000f00 */
[----:B------:R-:W-:Y:S02]  /*5600*/  CS2R R4, SRZ ;  /* 0x0000000000047805 */ /* 0x000fe4000001ff00 */
[----:B------:R0:W1:Y:S05]  /*5610*/  LDC.64 R2, c[0x4][R0] ;  /* 0x0100000000027b82 */ /* 0x00006a0000000a00 */
[----:B------:R-:W-:-:S07]  /*5620*/  LEPC R20, `(.L_x_94) ;  /* 0x000000001014794e */ /* 0x000fce0000000000 */
[----:B01----:R-:W-:Y:S05]  /*5630*/  CALL.ABS.NOINC R2 ;  /* 0x0000000002007343 */ /* 0x003fea0003c00000 */
.L_x_94:
[----:B------:R-:W0:Y:S01]  /*5640*/  LDC.64 R8, c[0x4][0x168] ;  /* 0x01005a00ff087b82 */ /* 0x000e220000000a00 */
[----:B------:R-:W-:Y:S01]  /*5650*/  MOV R0, 0x178 ;  /* 0x0000017800007802 */ /* 0x000fe20000000f00 */
[----:B------:R-:W1:Y:S01]  /*5660*/  LDCU.64 UR4, c[0x4][0x170] ;  /* 0x01002e00ff0477ac */ /* 0x000e620008000a00 */
[----:B------:R-:W-:Y:S02]  /*5670*/  IMAD.MOV.U32 R6, RZ, RZ, R18 ;  /* 0x000000ffff067224 */ /* 0x000fe400078e0012 */
[----:B------:R-:W-:-:S03]  /*5680*/  IMAD.MOV.U32 R7, RZ, RZ, R19 ;  /* 0x000000ffff077224 */ /* 0x000fc600078e0013 */
[----:B------:R2:W3:Y:S01]  /*5690*/  LDC.64 R2, c[0x4][R0] ;  /* 0x0100000000027b82 */ /* 0x0004e20000000a00 */
[----:B-1----:R-:W-:Y:S02]  /*56a0*/  IMAD.U32 R4, RZ, RZ, UR4 ;  /* 0x00000004ff047e24 */ /* 0x002fe4000f8e00ff */
[----:B------:R-:W-:Y:S01]  /*56b0*/  IMAD.U32 R5, RZ, RZ, UR5 ;  /* 0x00000005ff057e24 */ /* 0x000fe2000f8e00ff */
[----:B0-----:R2:W-:Y:S06]  /*56c0*/  STL.64 [R1], R8 ;  /* 0x0000000801007387 */ /* 0x0015ec0000100a00 */
[----:B------:R-:W-:-:S07]  /*56d0*/  LEPC R20, `(.L_x_95) ;  /* 0x000000001014794e */ /* 0x000fce0000000000 */
[----:B--23--:R-:W-:Y:S05]  /*56e0*/  CALL.ABS.NOINC R2 ;  /* 0x0000000002007343 */ /* 0x00cfea0003c00000 */
.L_x_95:
[----:B------:R-:W-:Y:S05]  /*56f0*/  BPT.TRAP 0x1 ;  /* 0x000000040000795c */ /* 0x000fea0000300000 */
        .weak           $__internal_0_$__cuda_sm20_div_rn_f64_full
        .type           $__internal_0_$__cuda_sm20_div_rn_f64_full,@function
        .size           $__internal_0_$__cuda_sm20_div_rn_f64_full,(.L_x_103 - $__internal_0_$__cuda_sm20_div_rn_f64_full)
$__internal_0_$__cuda_sm20_div_rn_f64_full:
[C---:B------:R-:W-:Y:S01]  /*5700*/  FSETP.GEU.AND P0, PT, |R9|.reuse, 1.469367938527859385e-39, PT ;  /* 0x001000000900780b */ /* 0x040fe20003f0e200 */
[--C-:B------:R-:W-:Y:S01]  /*5710*/  IMAD.MOV.U32 R4, RZ, RZ, R8.reuse ;  /* 0x000000ffff047224 */ /* 0x100fe200078e0008 */
[C---:B------:R-:W-:Y:S01]  /*5720*/  LOP3.LUT R6, R9.reuse, 0x800fffff, RZ, 0xc0, !PT ;  /* 0x800fffff09067812 */ /* 0x040fe200078ec0ff */
[----:B------:R-:W-:Y:S01]  /*5730*/  IMAD.MOV.U32 R5, RZ, RZ, R9 ;  /* 0x000000ffff057224 */ /* 0x000fe200078e0009 */
[----:B------:R-:W-:Y:S01]  /*5740*/  LOP3.LUT R3, R9, 0x7ff00000, RZ, 0xc0, !PT ;  /* 0x7ff0000009037812 */ /* 0x000fe200078ec0ff */
[----:B------:R-:W-:Y:S01]  /*5750*/  IMAD.MOV.U32 R12, RZ, RZ, 0x1 ;  /* 0x00000001ff0c7424 */ /* 0x000fe200078e00ff */
[----:B------:R-:W-:Y:S01]  /*5760*/  LOP3.LUT R7, R6, 0x3ff00000, RZ, 0xfc, !PT ;  /* 0x3ff0000006077812 */ /* 0x000fe200078efcff */
[----:B------:R-:W-:Y:S01]  /*5770*/  IMAD.MOV.U32 R6, RZ, RZ, R8 ;  /* 0x000000ffff067224 */ /* 0x000fe200078e0008 */
[----:B------:R-:W-:Y:S01]  /*5780*/  LOP3.LUT R18, R11, 0x7ff00000, RZ, 0xc0, !PT ;  /* 0x7ff000000b127812 */ /* 0x000fe200078ec0ff */
[----:B------:R-:W-:Y:S02]  /*5790*/  IMAD.MOV.U32 R19, RZ, RZ, 0x1ca00000 ;  /* 0x1ca00000ff137424 */ /* 0x000fe400078e00ff */
[----:B------:R-:W-:Y:S01]  /*57a0*/  IMAD.MOV.U32 R8, RZ, RZ, R10 ;  /* 0x000000ffff087224 */ /* 0x000fe200078e000a */
[----:B------:R-:W-:Y:S01]  /*57b0*/  ISETP.GE.U32.AND P1, PT, R18, R3, PT ;  /* 0x000000031200720c */ /* 0x000fe20003f26070 */
[----:B------:R-:W-:Y:S01]  /*57c0*/  @!P0 DMUL R6, R4, 8.98846567431157953865e+307 ;  /* 0x7fe0000004068828 */ /* 0x000fe20000000000 */
[----:B------:R-:W-:-:S02]  /*57d0*/  IMAD.MOV.U32 R20, RZ, RZ, R18 ;  /* 0x000000ffff147224 */ /* 0x000fc400078e0012 */
[----:B------:R-:W-:Y:S02]  /*57e0*/  SEL R9, R19, 0x63400000, !P1 ;  /* 0x6340000013097807 */ /* 0x000fe40004800000 */
[----:B------:R-:W-:Y:S01]  /*57f0*/  FSETP.GEU.AND P1, PT, |R11|, 1.469367938527859385e-39, PT ;  /* 0x001000000b00780b */ /* 0x000fe20003f2e200 */
[----:B------:R-:W0:Y:S01]  /*5800*/  MUFU.RCP64H R13, R7 ;  /* 0x00000007000d7308 */ /* 0x000e220000001800 */
[----:B------:R-:W-:Y:S01]  /*5810*/  LOP3.LUT R9, R9, 0x800fffff, R11, 0xf8, !PT ;  /* 0x800fffff09097812 */ /* 0x000fe200078ef80b */
[----:B0-----:R-:W-:-:S08]  /*5820*/  DFMA R14, R12, -R6, 1 ;  /* 0x3ff000000c0e742b */ /* 0x001fd00000000806 */
[----:B------:R-:W-:-:S08]  /*5830*/  DFMA R14, R14, R14, R14 ;  /* 0x0000000e0e0e722b */ /* 0x000fd0000000000e */
[----:B------:R-:W-:-:S08]  /*5840*/  DFMA R14, R12, R14, R12 ;  /* 0x0000000e0c0e722b */ /* 0x000fd0000000000c */
[----:B------:R-:W-:-:S08]  /*5850*/  DFMA R12, R14, -R6, 1 ;  /* 0x3ff000000e0c742b */ /* 0x000fd00000000806 */
[----:B------:R-:W-:Y:S01]  /*5860*/  DFMA R14, R14, R12, R14 ;  /* 0x0000000c0e0e722b */ /* 0x000fe2000000000e */
[----:B------:R-:W-:Y:S10]  /*5870*/  @P1 BRA `(.L_x_96) ;  /* 0x0000000000201947 */ /* 0x000ff40003800000 */
[----:B------:R-:W-:Y:S01]  /*5880*/  LOP3.LUT R13, R5, 0x7ff00000, RZ, 0xc0, !PT ;  /* 0x7ff00000050d7812 */ /* 0x000fe200078ec0ff */
[----:B------:R-:W-:-:S03]  /*5890*/  IMAD.MOV.U32 R12, RZ, RZ, RZ ;  /* 0x000000ffff0c7224 */ /* 0x000fc600078e00ff */
[----:B------:R-:W-:-:S04]  /*58a0*/  ISETP.GE.U32.AND P1, PT, R18, R13, PT ;  /* 0x0000000d1200720c */ /* 0x000fc80003f26070 */
[----:B------:R-:W-:-:S04]  /*58b0*/  SEL R13, R19, 0x63400000, !P1 ;  /* 0x63400000130d7807 */ /* 0x000fc80004800000 */
[----:B------:R-:W-:-:S04]  /*58c0*/  LOP3.LUT R13, R13, 0x80000000, R11, 0xf8, !PT ;  /* 0x800000000d0d7812 */ /* 0x000fc800078ef80b */
[----:B------:R-:W-:-:S06]  /*58d0*/  LOP3.LUT R13, R13, 0x100000, RZ, 0xfc, !PT ;  /* 0x001000000d0d7812 */ /* 0x000fcc00078efcff */
[----:B------:R-:W-:-:S10]  /*58e0*/  DFMA R8, R8, 2, -R12 ;  /* 0x400000000808782b */ /* 0x000fd4000000080c */
[----:B------:R-:W-:-:S07]  /*58f0*/  LOP3.LUT R20, R9, 0x7ff00000, RZ, 0xc0, !PT ;  /* 0x7ff0000009147812 */ /* 0x000fce00078ec0ff */
.L_x_96:
[----:B------:R-:W-:Y:S01]  /*5900*/  @!P0 LOP3.LUT R3, R7, 0x7ff00000, RZ, 0xc0, !PT ;  /* 0x7ff0000007038812 */ /* 0x000fe200078ec0ff */
[----:B------:R-:W-:Y:S01]  /*5910*/  VIADD R21, R20, 0xffffffff ;  /* 0xffffffff14157836 */ /* 0x000fe20000000000 */
[----:B------:R-:W-:Y:S01]  /*5920*/  DMUL R12, R14, R8 ;  /* 0x000000080e0c7228 */ /* 0x000fe20000000000 */
[----:B------:R-:W-:Y:S02]  /*5930*/  BSSY.RECONVERGENT B1, `(.L_x_97) ;  /* 0x0000037000017945 */ /* 0x000fe40003800200 */
[----:B------:R-:W-:Y:S01]  /*5940*/  VIADD R22, R3, 0xffffffff ;  /* 0xffffffff03167836 */ /* 0x000fe20000000000 */
[----:B------:R-:W-:-:S04]  /*5950*/  ISETP.GT.U32.AND P0, PT, R21, 0x7feffffe, PT ;  /* 0x7feffffe1500780c */ /* 0x000fc80003f04070 */
[----:B------:R-:W-:Y:S01]  /*5960*/  ISETP.GT.U32.OR P0, PT, R22, 0x7feffffe, P0 ;  /* 0x7feffffe1600780c */ /* 0x000fe20000704470 */
[----:B------:R-:W-:-:S08]  /*5970*/  DFMA R16, R12, -R6, R8 ;  /* 0x800000060c10722b */ /* 0x000fd00000000008 */
[----:B------:R-:W-:-:S04]  /*5980*/  DFMA R12, R14, R16, R12 ;  /* 0x000000100e0c722b */ /* 0x000fc8000000000c */
[----:B------:R-:W-:Y:S07]  /*5990*/  @P0 BRA `(.L_x_98) ;  /* 0x00000000006c0947 */ /* 0x000fee0003800000 */
[----:B------:R-:W-:-:S04]  /*59a0*/  LOP3.LUT R11, R5, 0x7ff00000, RZ, 0xc0, !PT ;  /* 0x7ff00000050b7812 */ /* 0x000fc800078ec0ff */
[CC--:B------:R-:W-:Y:S02]  /*59b0*/  VIADDMNMX R3, R18.reuse, -R11.reuse, 0xb9600000, !PT ;  /* 0xb960000012037446 */ /* 0x0c0fe4000780090b */
[----:B------:R-:W-:Y:S02]  /*59c0*/  ISETP.GE.U32.AND P0, PT, R18, R11, PT ;  /* 0x0000000b1200720c */ /* 0x000fe40003f06070 */
[----:B------:R-:W-:Y:S02]  /*59d0*/  VIMNMX R3, PT, PT, R3, 0x46a00000, PT ;  /* 0x46a0000003037848 */ /* 0x000fe40003fe0100 */
[----:B------:R-:W-:-:S05]  /*59e0*/  SEL R10, R19, 0x63400000, !P0 ;  /* 0x63400000130a7807 */ /* 0x000fca0004000000 */
[----:B------:R-:W-:Y:S02]  /*59f0*/  IMAD.IADD R3, R3, 0x1, -R10 ;  /* 0x0000000103037824 */ /* 0x000fe400078e0a0a */
[----:B------:R-:W-:Y:S02]  /*5a00*/  IMAD.MOV.U32 R10, RZ, RZ, RZ ;  /* 0x000000ffff0a7224 */ /* 0x000fe400078e00ff */
[----:B------:R-:W-:-:S06]  /*5a10*/  VIADD R11, R3, 0x7fe00000 ;  /* 0x7fe00000030b7836 */ /* 0x000fcc0000000000 */
[----:B------:R-:W-:-:S10]  /*5a20*/  DMUL R14, R12, R10 ;  /* 0x0000000a0c0e7228 */ /* 0x000fd40000000000 */
[----:B------:R-:W-:-:S13]  /*5a30*/  FSETP.GTU.AND P0, PT, |R15|, 1.469367938527859385e-39, PT ;  /* 0x001000000f00780b */ /* 0x000fda0003f0c200 */
[----:B------:R-:W-:Y:S05]  /*5a40*/  @P0 BRA `(.L_x_99) ;  /* 0x0000000000940947 */ /* 0x000fea0003800000 */
[----:B------:R-:W-:Y:S01]  /*5a50*/  DFMA R6, R12, -R6, R8 ;  /* 0x800000060c06722b */ /* 0x000fe20000000008 */
[----:B------:R-:W-:-:S09]  /*5a60*/  IMAD.MOV.U32 R10, RZ, RZ, RZ ;  /* 0x000000ffff0a7224 */ /* 0x000fd200078e00ff */
[C---:B------:R-:W-:Y:S02]  /*5a70*/  FSETP.NEU.AND P0, PT, R7.reuse, RZ, PT ;  /* 0x000000ff0700720b */ /* 0x040fe40003f0d000 */
[----:B------:R-:W-:-:S04]  /*5a80*/  LOP3.LUT R9, R7, 0x80000000, R5, 0x48, !PT ;  /* 0x8000000007097812 */ /* 0x000fc800078e4805 */
[----:B------:R-:W-:-:S07]  /*5a90*/  LOP3.LUT R11, R9, R11, RZ, 0xfc, !PT ;  /* 0x0000000b090b7212 */ /* 0x000fce00078efcff */
[----:B------:R-:W-:Y:S05]  /*5aa0*/  @!P0 BRA `(.L_x_99) ;  /* 0x00000000007c8947 */ /* 0x000fea0003800000 */
[----:B------:R-:W-:Y:S01]  /*5ab0*/  IMAD.MOV R5, RZ, RZ, -R3 ;  /* 0x000000ffff057224 */ /* 0x000fe200078e0a03 */
[----:B------:R-:W-:Y:S01]  /*5ac0*/  DMUL.RP R10, R12, R10 ;  /* 0x0000000a0c0a7228 */ /* 0x000fe20000008000 */
[----:B------:R-:W-:Y:S01]  /*5ad0*/  IMAD.MOV.U32 R4, RZ, RZ, RZ ;  /* 0x000000ffff047224 */ /* 0x000fe200078e00ff */
[----:B------:R-:W-:-:S05]  /*5ae0*/  IADD3 R3, PT, PT, -R3, -0x43300000, RZ ;  /* 0xbcd0000003037810 */ /* 0x000fca0007ffe1ff */
[----:B------:R-:W-:-:S03]  /*5af0*/  DFMA R4, R14, -R4, R12 ;  /* 0x800000040e04722b */ /* 0x000fc6000000000c */
[----:B------:R-:W-:-:S07]  /*5b00*/  LOP3.LUT R9, R11, R9, RZ, 0x3c, !PT ;  /* 0x000000090b097212 */ /* 0x000fce00078e3cff */
[----:B------:R-:W-:-:S04]  /*5b10*/  FSETP.NEU.AND P0, PT, |R5|, R3, PT ;  /* 0x000000030500720b */ /* 0x000fc80003f0d200 */
[----:B------:R-:W-:Y:S02]  /*5b20*/  FSEL R14, R10, R14, !P0 ;  /* 0x0000000e0a0e7208 */ /* 0x000fe40004000000 */
[----:B------:R-:W-:Y:S01]  /*5b30*/  FSEL R15, R9, R15, !P0 ;  /* 0x0000000f090f7208 */ /* 0x000fe20004000000 */
[----:B------:R-:W-:Y:S06]  /*5b40*/  BRA `(.L_x_99) ;  /* 0x0000000000547947 */ /* 0x000fec0003800000 */
.L_x_98:
[----:B------:R-:W-:-:S14]  /*5b50*/  DSETP.NAN.AND P0, PT, R10, R10, PT ;  /* 0x0000000a0a00722a */ /* 0x000fdc0003f08000 */
[----:B------:R-:W-:Y:S05]  /*5b60*/  @P0 BRA `(.L_x_100) ;  /* 0x0000000000440947 */ /* 0x000fea0003800000 */
[----:B------:R-:W-:-:S14]  /*5b70*/  DSETP.NAN.AND P0, PT, R4, R4, PT ;  /* 0x000000040400722a */ /* 0x000fdc0003f08000 */
[----:B------:R-:W-:Y:S05]  /*5b80*/  @P0 BRA `(.L_x_101) ;  /* 0x0000000000300947 */ /* 0x000fea0003800000 */
[----:B------:R-:W-:Y:S01]  /*5b90*/  ISETP.NE.AND P0, PT, R20, R3, PT ;  /* 0x000000031400720c */ /* 0x000fe20003f05270 */
[----:B------:R-:W-:Y:S02]  /*5ba0*/  IMAD.MOV.U32 R14, RZ, RZ, 0x0 ;  /* 0x00000000ff0e7424 */ /* 0x000fe400078e00ff */
[----:B------:R-:W-:-:S10]  /*5bb0*/  IMAD.MOV.U32 R15, RZ, RZ, -0x80000 ;  /* 0xfff80000ff0f7424 */ /* 0x000fd400078e00ff */
[----:B------:R-:W-:Y:S05]  /*5bc0*/  @!P0 BRA `(.L_x_99) ;  /* 0x0000000000348947 */ /* 0x000fea0003800000 */
[----:B------:R-:W-:Y:S02]  /*5bd0*/  ISETP.NE.AND P0, PT, R20, 0x7ff00000, PT ;  /* 0x7ff000001400780c */ /* 0x000fe40003f05270 */
[----:B------:R-:W-:Y:S02]  /*5be0*/  LOP3.LUT R15, R11, 0x80000000, R5, 0x48, !PT ;  /* 0x800000000b0f7812 */ /* 0x000fe400078e4805 */
[----:B------:R-:W-:-:S13]  /*5bf0*/  ISETP.EQ.OR P0, PT, R3, RZ, !P0 ;  /* 0x000000ff0300720c */ /* 0x000fda0004702670 */
[----:B------:R-:W-:Y:S01]  /*5c00*/  @P0 LOP3.LUT R3, R15, 0x7ff00000, RZ, 0xfc, !PT ;  /* 0x7ff000000f030812 */ /* 0x000fe200078efcff */
[----:B------:R-:W-:Y:S02]  /*5c10*/  @!P0 IMAD.MOV.U32 R14, RZ, RZ, RZ ;  /* 0x000000ffff0e8224 */ /* 0x000fe400078e00ff */
[----:B------:R-:W-:Y:S02]  /*5c20*/  @P0 IMAD.MOV.U32 R14, RZ, RZ, RZ ;  /* 0x000000ffff0e0224 */ /* 0x000fe400078e00ff */
[----:B------:R-:W-:Y:S01]  /*5c30*/  @P0 IMAD.MOV.U32 R15, RZ, RZ, R3 ;  /* 0x000000ffff0f0224 */ /* 0x000fe200078e0003 */
[----:B------:R-:W-:Y:S06]  /*5c40*/  BRA `(.L_x_99) ;  /* 0x0000000000147947 */ /* 0x000fec0003800000 */
.L_x_101:
[----:B------:R-:W-:Y:S01]  /*5c50*/  LOP3.LUT R15, R5, 0x80000, RZ, 0xfc, !PT ;  /* 0x00080000050f7812 */ /* 0x000fe200078efcff */
[----:B------:R-:W-:Y:S01]  /*5c60*/  IMAD.MOV.U32 R14, RZ, RZ, R4 ;  /* 0x000000ffff0e7224 */ /* 0x000fe200078e0004 */
[----:B------:R-:W-:Y:S06]  /*5c70*/  BRA `(.L_x_99) ;  /* 0x0000000000087947 */ /* 0x000fec0003800000 */
.L_x_100:
[----:B------:R-:W-:Y:S01]  /*5c80*/  LOP3.LUT R15, R11, 0x80000, RZ, 0xfc, !PT ;  /* 0x000800000b0f7812 */ /* 0x000fe200078efcff */
[----:B------:R-:W-:-:S07]  /*5c90*/  IMAD.MOV.U32 R14, RZ, RZ, R10 ;  /* 0x000000ffff0e7224 */ /* 0x000fce00078e000a */
.L_x_99:
[----:B------:R-:W-:Y:S05]  /*5ca0*/  BSYNC.RECONVERGENT B1 ;  /* 0x0000000000017941 */ /* 0x000fea0003800200 */
.L_x_97:
[----:B------:R-:W-:Y:S02]  /*5cb0*/  IMAD.MOV.U32 R4, RZ, RZ, R0 ;  /* 0x000000ffff047224 */ /* 0x000fe400078e0000 */
[----:B------:R-:W-:-:S04]  /*5cc0*/  IMAD.MOV.U32 R5, RZ, RZ, 0x0 ;  /* 0x00000000ff057424 */ /* 0x000fc800078e00ff */
[----:B------:R-:W-:Y:S05]  /*5cd0*/  RET.REL.NODEC R4 `(_Z6gpukNNPdiiS_) ;  /* 0xffffffa004c87950 */ /* 0x000fea0003c3ffff */
.L_x_102:
        /* <DEDUP_REMOVED lines=10> */
.L_x_103:


//--------------------- .nv.global.init           --------------------------
	.section	.nv.global.init,"aw",@progbits
.nv.global.init:
	.type		$str$1,@object
	.size		$str$1,($str - $str$1)
$str$1:
        /*0000*/ 	.byte	0x25, 0x73, 0x0a, 0x00
	.type		$str,@object
	.size		$str,(.L_45 - $str)
$str:
        /*0004*/ 	.byte	0x74, 0x65, 0x6d, 0x70, 0x6f, 0x72, 0x61, 0x72, 0x79, 0x5f, 0x62, 0x75, 0x66, 0x66, 0x65, 0x72
        /*0014*/ 	.byte	0x3a, 0x3a, 0x61, 0x6c, 0x6c, 0x6f, 0x63, 0x61, 0x74, 0x65, 0x3a, 0x20, 0x67, 0x65, 0x74, 0x5f
        /*0024*/ 	.byte	0x74, 0x65, 0x6d, 0x70, 0x6f, 0x72, 0x61, 0x72, 0x79, 0x5f, 0x62, 0x75, 0x66, 0x66, 0x65, 0x72
        /*0034*/ 	.byte	0x20, 0x66, 0x61, 0x69, 0x6c, 0x65, 0x64, 0x00
.L_45:


//--------------------- .nv.shared.reserved.0     --------------------------
	.section	.nv.shared.reserved.0,"aw",@nobits
	.weak		__nv_reservedSMEM_offset_0_alias
	.size		__nv_reservedSMEM_offset_0_alias, 0, 64
	.other		__nv_reservedSMEM_offset_0_alias,@"STO_CUDA_RESERVED_SHARED STV_DEFAULT"
__nv_reservedSMEM_offset_0_alias:
	.zero		0
	.zero		64


//--------------------- .nv.global                --------------------------
	.section	.nv.global,"aw",@nobits
.nv.global:
	.type		_ZN34_INTERNAL_1763c81d_4_k_cu_10a98c386thrust24THRUST_300001_SM_1000_NS12placeholders2_8E,@object
	.size		_ZN34_INTERNAL_1763c81d_4_k_cu_10a98c386thrust24THRUST_300001_SM_1000_NS12placeholders2_8E,(_ZN34_INTERNAL_1763c81d_4_k_cu_10a98c384cuda3std3__436_GLOBAL__N__1763c81d_4_k_cu_10a98c386ignoreE - _ZN34_INTERNAL_1763c81d_4_k_cu_10a98c386thrust24THRUST_300001_SM_1000_NS12placeholders2_8E)
_ZN34_INTERNAL_1763c81d_4_k_cu_10a98c386thrust24THRUST_300001_SM_1000_NS12placeholders2_8E:
	.zero		1
	.type		_ZN34_INTERNAL_1763c81d_4_k_cu_10a98c384cuda3std3__436_GLOBAL__N__1763c81d_4_k_cu_10a98c386ignoreE,@object
	.size		_ZN34_INTERNAL_1763c81d_4_k_cu_10a98c384cuda3std3__436_GLOBAL__N__1763c81d_4_k_cu_10a98c386ignoreE,(_ZN34_INTERNAL_1763c81d_4_k_cu_10a98c384cuda3std6ranges3__45__cpo4dataE - _ZN34_INTERNAL_1763c81d_4_k_cu_10a98c384cuda3std3__436_GLOBAL__N__1763c81d_4_k_cu_10a98c386ignoreE)
_ZN34_INTERNAL_1763c81d_4_k_cu_10a98c384cuda3std3__436_GLOBAL__N__1763c81d_4_k_cu_10a98c386ignoreE:
	.zero		1
	.type		_ZN34_INTERNAL_1763c81d_4_k_cu_10a98c384cuda3std6ranges3__45__cpo4dataE,@object
	.size		_ZN34_INTERNAL_1763c81d_4_k_cu_10a98c384cuda3std6ranges3__45__cpo4dataE,(_ZN34_INTERNAL_1763c81d_4_k_cu_10a98c386thrust24THRUST_300001_SM_1000_NS6system3cpp3parE - _ZN34_INTERNAL_1763c81d_4_k_cu_10a98c384cuda3std6ranges3__45__cpo4dataE)
_ZN34_INTERNAL_1763c81d_4_k_cu_10a98c384cuda3std6ranges3__45__cpo4dataE:
	.zero		1
	.type		_ZN34_INTERNAL_1763c81d_4_k_cu_10a98c386thrust24THRUST_300001_SM_1000_NS6system3cpp3parE,@object
	.size		_ZN34_INTERNAL_1763c81d_4_k_cu_10a98c386thrust24THRUST_300001_SM_1000_NS6system3cpp3parE,(_ZN34_INTERNAL_1763c81d_4_k_cu_10a98c384cuda3std3__45__cpo5beginE - _ZN34_INTERNAL_1763c81d_4_k_cu_10a98c386thrust24THRUST_300001_SM_1000_NS6system3cpp3parE)
_ZN34_INTERNAL_1763c81d_4_k_cu_10a98c386thrust24THRUST_300001_SM_1000_NS6system3cpp3parE:
	.zero		1
	.type		_ZN34_INTERNAL_1763c81d_4_k_cu_10a98c384cuda3std3__45__cpo5beginE,@object
	.size		_ZN34_INTERNAL_1763c81d_4_k_cu_10a98c384cuda3std3__45__cpo5beginE,(_ZN34_INTERNAL_1763c81d_4_k_cu_10a98c384cuda3std6ranges3__45__cpo5beginE - _ZN34_INTERNAL_1763c81d_4_k_cu_10a98c384cuda3std3__45__cpo5beginE)
_ZN34_INTERNAL_1763c81d_4_k_cu_10a98c384cuda3std3__45__cpo5beginE:
	.zero		1
	.type		_ZN34_INTERNAL_1763c81d_4_k_cu_10a98c384cuda3std6ranges3__45__cpo5beginE,@object
	.size		_ZN34_INTERNAL_1763c81d_4_k_cu_10a98c384cuda3std6ranges3__45__cpo5beginE,(_ZN34_INTERNAL_1763c81d_4_k_cu_10a98c386thrust24THRUST_300001_SM_1000_NS6deviceE - _ZN34_INTERNAL_1763c81d_4_k_cu_10a98c384cuda3std6ranges3__45__cpo5beginE)
_ZN34_INTERNAL_1763c81d_4_k_cu_10a98c384cuda3std6ranges3__45__cpo5beginE:
	.zero		1
	.type		_ZN34_INTERNAL_1763c81d_4_k_cu_10a98c386thrust24THRUST_300001_SM_1000_NS6deviceE,@object
	.size		_ZN34_INTERNAL_1763c81d_4_k_cu_10a98c386thrust24THRUST_300001_SM_1000_NS6deviceE,(_ZN34_INTERNAL_1763c81d_4_k_cu_10a98c384cuda3std3__47nulloptE - _ZN34_INTERNAL_1763c81d_4_k_cu_10a98c386thrust24THRUST_300001_SM_1000_NS6deviceE)
_ZN34_INTERNAL_1763c81d_4_k_cu_10a98c386thrust24THRUST_300001_SM_1000_NS6deviceE:
	.zero		1
	.type		_ZN34_INTERNAL_1763c81d_4_k_cu_10a98c384cuda3std3__47nulloptE,@object
	.size		_ZN34_INTERNAL_1763c81d_4_k_cu_10a98c384cuda3std3__47nulloptE,(_ZN34_INTERNAL_1763c81d_4_k_cu_10a98c384cuda3std6ranges3__45__cpo8distanceE - _ZN34_INTERNAL_1763c81d_4_k_cu_10a98c384cuda3std3__47nulloptE)
_ZN34_INTERNAL_1763c81d_4_k_cu_10a98c384cuda3std3__47nulloptE:
	.zero		1
	.type		_ZN34_INTERNAL_1763c81d_4_k_cu_10a98c384cuda3std6ranges3__45__cpo8distanceE,@object
	.size		_ZN34_INTERNAL_1763c81d_4_k_cu_10a98c384cuda3std6ranges3__45__cpo8distanceE,(_ZN34_INTERNAL_1763c81d_4_k_cu_10a98c386thrust24THRUST_300001_SM_1000_NS12placeholders2_4E - _ZN34_INTERNAL_1763c81d_4_k_cu_10a98c384cuda3std6ranges3__45__cpo8distanceE)
_ZN34_INTERNAL_1763c81d_4_k_cu_10a98c384cuda3std6ranges3__45__cpo8distanceE:
	.zero		1
	.type		_ZN34_INTERNAL_1763c81d_4_k_cu_10a98c386thrust24THRUST_300001_SM_1000_NS12placeholders2_4E,@object
	.size		_ZN34_INTERNAL_1763c81d_4_k_cu_10a98c386thrust24THRUST_300001_SM_1000_NS12placeholders2_4E,(_ZN34_INTERNAL_1763c81d_4_k_cu_10a98c384cuda3std3__45__cpo6rbeginE - _ZN34_INTERNAL_1763c81d_4_k_cu_10a98c386thrust24THRUST_300001_SM_1000_NS12placeholders2_4E)
_ZN34_INTERNAL_1763c81d_4_k_cu_10a98c386thrust24THRUST_300001_SM_1000_NS12placeholders2_4E:
	.zero		1
	.type		_ZN34_INTERNAL_1763c81d_4_k_cu_10a98c384cuda3std3__45__cpo6rbeginE,@object
	.size		_ZN34_INTERNAL_1763c81d_4_k_cu_10a98c384cuda3std3__45__cpo6rbeginE,(_ZN34_INTERNAL_1763c81d_4_k_cu_10a98c384cuda3std6ranges3__45__cpo7advanceE - _ZN34_INTERNAL_1763c81d_4_k_cu_10a98c384cuda3std3__45__cpo6rbeginE)
_ZN34_INTERNAL_1763c81d_4_k_cu_10a98c384cuda3std3__45__cpo6rbeginE:
	.zero		1
	.type		_ZN34_INTERNAL_1763c81d_4_k_cu_10a98c384cuda3std6ranges3__45__cpo7advanceE,@object
	.size		_ZN34_INTERNAL_1763c81d_4_k_cu_10a98c384cuda3std6ranges3__45__cpo7advanceE,(_ZN34_INTERNAL_1763c81d_4_k_cu_10a98c386thrust24THRUST_300001_SM_1000_NS12placeholders3_10E - _ZN34_INTERNAL_1763c81d_4_k_cu_10a98c384cuda3std6ranges3__45__cpo7advanceE)
_ZN34_INTERNAL_1763c81d_4_k_cu_10a98c384cuda3std6ranges3__45__cpo7advanceE:
	.zero		1
	.type		_ZN34_INTERNAL_1763c81d_4_k_cu_10a98c386thrust24THRUST_300001_SM_1000_NS12placeholders3_10E,@object
	.size		_ZN34_INTERNAL_1763c81d_4_k_cu_10a98c386thrust24THRUST_300001_SM_1000_NS12placeholders3_10E,(_ZN34_INTERNAL_1763c81d_4_k_cu_10a98c384cuda3std3__48in_placeE - _ZN34_INTERNAL_1763c81d_4_k_cu_10a98c386thrust24THRUST_300001_SM_1000_NS12placeholders3_10E)
_ZN34_INTERNAL_1763c81d_4_k_cu_10a98c386thrust24THRUST_300001_SM_1000_NS12placeholders3_10E:
	.zero		1
	.type		_ZN34_INTERNAL_1763c81d_4_k_cu_10a98c384cuda3std3__48in_placeE,@object
	.size		_ZN34_INTERNAL_1763c81d_4_k_cu_10a98c384cuda3std3__48in_placeE,(_ZN34_INTERNAL_1763c81d_4_k_cu_10a98c384cuda3std6ranges3__45__cpo4sizeE - _ZN34_INTERNAL_1763c81d_4_k_cu_10a98c384cuda3std3__48in_placeE)
_ZN34_INTERNAL_1763c81d_4_k_cu_10a98c384cuda3std3__48in_placeE:
	.zero		1
	.type		_ZN34_INTERNAL_1763c81d_4_k_cu_10a98c384cuda3std6ranges3__45__cpo4sizeE,@object
	.size		_ZN34_INTERNAL_1763c81d_4_k_cu_10a98c384cuda3std6ranges3__45__cpo4sizeE,(_ZN34_INTERNAL_1763c81d_4_k_cu_10a98c386thrust24THRUST_300001_SM_1000_NS12placeholders2_2E - _ZN34_INTERNAL_1763c81d_4_k_cu_10a98c384cuda3std6ranges3__45__cpo4sizeE)
_ZN34_INTERNAL_1763c81d_4_k_cu_10a98c384cuda3std6ranges3__45__cpo4sizeE:
	.zero		1
	.type		_ZN34_INTERNAL_1763c81d_4_k_cu_10a98c386thrust24THRUST_300001_SM_1000_NS12placeholders2_2E,@object
	.size		_ZN34_INTERNAL_1763c81d_4_k_cu_10a98c386thrust24THRUST_300001_SM_1000_NS12placeholders2_2E,(_ZN34_INTERNAL_1763c81d_4_k_cu_10a98c384cuda3std3__45__cpo6cbeginE - _ZN34_INTERNAL_1763c81d_4_k_cu_10a98c386thrust24THRUST_300001_SM_1000_NS12placeholders2_2E)
_ZN34_INTERNAL_1763c81d_4_k_cu_10a98c386thrust24THRUST_300001_SM_1000_NS12placeholders2_2E:
	.zero		1
	.type		_ZN34_INTERNAL_1763c81d_4_k_cu_10a98c384cuda3std3__45__cpo6cbeginE,@object
	.size		_ZN34_INTERNAL_1763c81d_4_k_cu_10a98c384cuda3std3__45__cpo6cbeginE,(_ZN34_INTERNAL_1763c81d_4_k_cu_10a98c384cuda3std6ranges3__45__cpo6cbeginE - _ZN34_INTERNAL_1763c81d_4_k_cu_10a98c384cuda3std3__45__cpo6cbeginE)
_ZN34_INTERNAL_1763c81d_4_k_cu_10a98c384cuda3std3__45__cpo6cbeginE:
	.zero		1
	.type		_ZN34_INTERNAL_1763c81d_4_k_cu_10a98c384cuda3std6ranges3__45__cpo6cbeginE,@object
	.size		_ZN34_INTERNAL_1763c81d_4_k_cu_10a98c384cuda3std6ranges3__45__cpo6cbeginE,(_ZN34_INTERNAL_1763c81d_4_k_cu_10a98c386thrust24THRUST_300001_SM_1000_NS12placeholders2_6E - _ZN34_INTERNAL_1763c81d_4_k_cu_10a98c384cuda3std6ranges3__45__cpo6cbeginE)
_ZN34_INTERNAL_1763c81d_4_k_cu_10a98c384cuda3std6ranges3__45__cpo6cbeginE:
	.zero		1
	.type		_ZN34_INTERNAL_1763c81d_4_k_cu_10a98c386thrust24THRUST_300001_SM_1000_NS12placeholders2_6E,@object
	.size		_ZN34_INTERNAL_1763c81d_4_k_cu_10a98c386thrust24THRUST_300001_SM_1000_NS12placeholders2_6E,(_ZN34_INTERNAL_1763c81d_4_k_cu_10a98c384cuda3std3__45__cpo7crbeginE - _ZN34_INTERNAL_1763c81d_4_k_cu_10a98c386thrust24THRUST_300001_SM_1000_NS12placeholders2_6E)
_ZN34_INTERNAL_1763c81d_4_k_cu_10a98c386thrust24THRUST_300001_SM_1000_NS12placeholders2_6E:
	.zero		1
	.type		_ZN34_INTERNAL_1763c81d_4_k_cu_10a98c384cuda3std3__45__cpo7crbeginE,@object
	.size		_ZN34_INTERNAL_1763c81d_4_k_cu_10a98c384cuda3std3__45__cpo7crbeginE,(_ZN34_INTERNAL_1763c81d_4_k_cu_10a98c384cuda3std6ranges3__45__cpo4nextE - _ZN34_INTERNAL_1763c81d_4_k_cu_10a98c384cuda3std3__45__cpo7crbeginE)
_ZN34_INTERNAL_1763c81d_4_k_cu_10a98c384cuda3std3__45__cpo7crbeginE:
	.zero		1
	.type		_ZN34_INTERNAL_1763c81d_4_k_cu_10a98c384cuda3std6ranges3__45__cpo4nextE,@object
	.size		_ZN34_INTERNAL_1763c81d_4_k_cu_10a98c384cuda3std6ranges3__45__cpo4nextE,(_ZN34_INTERNAL_1763c81d_4_k_cu_10a98c384cuda3std6ranges3__45__cpo4swapE - _ZN34_INTERNAL_1763c81d_4_k_cu_10a98c384cuda3std6ranges3__45__cpo4nextE)
_ZN34_INTERNAL_1763c81d_4_k_cu_10a98c384cuda3std6ranges3__45__cpo4nextE:
	.zero		1
	.type		_ZN34_INTERNAL_1763c81d_4_k_cu_10a98c384cuda3std6ranges3__45__cpo4swapE,@object
	.size		_ZN34_INTERNAL_1763c81d_4_k_cu_10a98c384cuda3std6ranges3__45__cpo4swapE,(_ZN34_INTERNAL_1763c81d_4_k_cu_10a98c386thrust24THRUST_300001_SM_1000_NS8cuda_cub10par_nosyncE - _ZN34_INTERNAL_1763c81d_4_k_cu_10a98c384cuda3std6ranges3__45__cpo4swapE)
_ZN34_INTERNAL_1763c81d_4_k_cu_10a98c384cuda3std6ranges3__45__cpo4swapE:
	.zero		1
	.type		_ZN34_INTERNAL_1763c81d_4_k_cu_10a98c386thrust24THRUST_300001_SM_1000_NS8cuda_cub10par_nosyncE,@object
	.size		_ZN34_INTERNAL_1763c81d_4_k_cu_10a98c386thrust24THRUST_300001_SM_1000_NS8cuda_cub10par_nosyncE,(_ZN34_INTERNAL_1763c81d_4_k_cu_10a98c386thrust24THRUST_300001_SM_1000_NS3seqE - _ZN34_INTERNAL_1763c81d_4_k_cu_10a98c386thrust24THRUST_300001_SM_1000_NS8cuda_cub10par_nosyncE)
_ZN34_INTERNAL_1763c81d_4_k_cu_10a98c386thrust24THRUST_300001_SM_1000_NS8cuda_cub10par_nosyncE:
	.zero		1
	.type		_ZN34_INTERNAL_1763c81d_4_k_cu_10a98c386thrust24THRUST_300001_SM_1000_NS3seqE,@object
	.size		_ZN34_INTERNAL_1763c81d_4_k_cu_10a98c386thrust24THRUST_300001_SM_1000_NS3seqE,(_ZN34_INTERNAL_1763c81d_4_k_cu_10a98c384cuda3std3__420unreachable_sentinelE - _ZN34_INTERNAL_1763c81d_4_k_cu_10a98c386thrust24THRUST_300001_SM_1000_NS3seqE)
_ZN34_INTERNAL_1763c81d_4_k_cu_10a98c386thrust24THRUST_300001_SM_1000_NS3seqE:
	.zero		1
	.type		_ZN34_INTERNAL_1763c81d_4_k_cu_10a98c384cuda3std3__420unreachable_sentinelE,@object
	.size		_ZN34_INTERNAL_1763c81d_4_k_cu_10a98c384cuda3std3__420unreachable_sentinelE,(_ZN34_INTERNAL_1763c81d_4_k_cu_10a98c384cuda3std6ranges3__45__cpo5ssizeE - _ZN34_INTERNAL_1763c81d_4_k_cu_10a98c384cuda3std3__420unreachable_sentinelE)
_ZN34_INTERNAL_1763c81d_4_k_cu_10a98c384cuda3std3__420unreachable_sentinelE:
	.zero		1
	.type		_ZN34_INTERNAL_1763c81d_4_k_cu_10a98c384cuda3std6ranges3__45__cpo5ssizeE,@object
	.size		_ZN34_INTERNAL_1763c81d_4_k_cu_10a98c384cuda3std6ranges3__45__cpo5ssizeE,(_ZN34_INTERNAL_1763c81d_4_k_cu_10a98c386thrust24THRUST_300001_SM_1000_NS12placeholders2_3E - _ZN34_INTERNAL_1763c81d_4_k_cu_10a98c384cuda3std6ranges3__45__cpo5ssizeE)
_ZN34_INTERNAL_1763c81d_4_k_cu_10a98c384cuda3std6ranges3__45__cpo5ssizeE:
	.zero		1
	.type		_ZN34_INTERNAL_1763c81d_4_k_cu_10a98c386thrust24THRUST_300001_SM_1000_NS12placeholders2_3E,@object
	.size		_ZN34_INTERNAL_1763c81d_4_k_cu_10a98c386thrust24THRUST_300001_SM_1000_NS12placeholders2_3E,(_ZN34_INTERNAL_1763c81d_4_k_cu_10a98c384cuda3std3__45__cpo4cendE - _ZN34_INTERNAL_1763c81d_4_k_cu_10a98c386thrust24THRUST_300001_SM_1000_NS12placeholders2_3E)
_ZN34_INTERNAL_1763c81d_4_k_cu_10a98c386thrust24THRUST_300001_SM_1000_NS12placeholders2_3E:
	.zero		1
	.type		_ZN34_INTERNAL_1763c81d_4_k_cu_10a98c384cuda3std3__45__cpo4cendE,@object
	.size		_ZN34_INTERNAL_1763c81d_4_k_cu_10a98c384cuda3std3__45__cpo4cendE,(_ZN34_INTERNAL_1763c81d_4_k_cu_10a98c384cuda3std6ranges3__45__cpo4cendE - _ZN34_INTERNAL_1763c81d_4_k_cu_10a98c384cuda3std3__45__cpo4cendE)
_ZN34_INTERNAL_1763c81d_4_k_cu_10a98c384cuda3std3__45__cpo4cendE:
	.zero		1
	.type		_ZN34_INTERNAL_1763c81d_4_k_cu_10a98c384cuda3std6ranges3__45__cpo4cendE,@object
	.size		_ZN34_INTERNAL_1763c81d_4_k_cu_10a98c384cuda3std6ranges3__45__cpo4cendE,(_ZN34_INTERNAL_1763c81d_4_k_cu_10a98c386thrust24THRUST_300001_SM_1000_NS12placeholders2_7E - _ZN34_INTERNAL_1763c81d_4_k_cu_10a98c384cuda3std6ranges3__45__cpo4cendE)
_ZN34_INTERNAL_1763c81d_4_k_cu_10a98c384cuda3std6ranges3__45__cpo4cendE:
	.zero		1
	.type		_ZN34_INTERNAL_1763c81d_4_k_cu_10a98c386thrust24THRUST_300001_SM_1000_NS12placeholders2_7E,@object
	.size		_ZN34_INTERNAL_1763c81d_4_k_cu_10a98c386thrust24THRUST_300001_SM_1000_NS12placeholders2_7E,(_ZN34_INTERNAL_1763c81d_4_k_cu_10a98c384cuda3std3__45__cpo5crendE - _ZN34_INTERNAL_1763c81d_4_k_cu_10a98c386thrust24THRUST_300001_SM_1000_NS12placeholders2_7E)
_ZN34_INTERNAL_1763c81d_4_k_cu_10a98c386thrust24THRUST_300001_SM_1000_NS12placeholders2_7E:
	.zero		1
	.type		_ZN34_INTERNAL_1763c81d_4_k_cu_10a98c384cuda3std3__45__cpo5crendE,@object
	.size		_ZN34_INTERNAL_1763c81d_4_k_cu_10a98c384cuda3std3__45__cpo5crendE,(_ZN34_INTERNAL_1763c81d_4_k_cu_10a98c384cuda3std6ranges3__45__cpo4prevE - _ZN34_INTERNAL_1763c81d_4_k_cu_10a98c384cuda3std3__45__cpo5crendE)
_ZN34_INTERNAL_1763c81d_4_k_cu_10a98c384cuda3std3__45__cpo5crendE:
	.zero		1
	.type		_ZN34_INTERNAL_1763c81d_4_k_cu_10a98c384cuda3std6ranges3__45__cpo4prevE,@object
	.size		_ZN34_INTERNAL_1763c81d_4_k_cu_10a98c384cuda3std6ranges3__45__cpo4prevE,(_ZN34_INTERNAL_1763c81d_4_k_cu_10a98c384cuda3std6ranges3__45__cpo9iter_moveE - _ZN34_INTERNAL_1763c81d_4_k_cu_10a98c384cuda3std6ranges3__45__cpo4prevE)
_ZN34_INTERNAL_1763c81d_4_k_cu_10a98c384cuda3std6ranges3__45__cpo4prevE:
	.zero		1
	.type		_ZN34_INTERNAL_1763c81d_4_k_cu_10a98c384cuda3std6ranges3__45__cpo9iter_moveE,@object
	.size		_ZN34_INTERNAL_1763c81d_4_k_cu_10a98c384cuda3std6ranges3__45__cpo9iter_moveE,(_ZN34_INTERNAL_1763c81d_4_k_cu_10a98c386thrust24THRUST_300001_SM_1000_NS6system6detail10sequential3seqE - _ZN34_INTERNAL_1763c81d_4_k_cu_10a98c384cuda3std6ranges3__45__cpo9iter_moveE)
_ZN34_INTERNAL_1763c81d_4_k_cu_10a98c384cuda3std6ranges3__45__cpo9iter_moveE:
	.zero		1
	.type		_ZN34_INTERNAL_1763c81d_4_k_cu_10a98c386thrust24THRUST_300001_SM_1000_NS6system6detail10sequential3seqE,@object
	.size		_ZN34_INTERNAL_1763c81d_4_k_cu_10a98c386thrust24THRUST_300001_SM_1000_NS6system6detail10sequential3seqE,(_ZN34_INTERNAL_1763c81d_4_k_cu_10a98c386thrust24THRUST_300001_SM_1000_NS12placeholders2_9E - _ZN34_INTERNAL_1763c81d_4_k_cu_10a98c386thrust24THRUST_300001_SM_1000_NS6system6detail10sequential3seqE)
_ZN34_INTERNAL_1763c81d_4_k_cu_10a98c386thrust24THRUST_300001_SM_1000_NS6system6detail10sequential3seqE:
	.zero		1
	.type		_ZN34_INTERNAL_1763c81d_4_k_cu_10a98c386thrust24THRUST_300001_SM_1000_NS12placeholders2_9E,@object
	.size		_ZN34_INTERNAL_1763c81d_4_k_cu_10a98c386thrust24THRUST_300001_SM_1000_NS12placeholders2_9E,(_ZN34_INTERNAL_1763c81d_4_k_cu_10a98c384cuda3std3__419piecewise_constructE - _ZN34_INTERNAL_1763c81d_4_k_cu_10a98c386thrust24THRUST_300001_SM_1000_NS12placeholders2_9E)
_ZN34_INTERNAL_1763c81d_4_k_cu_10a98c386thrust24THRUST_300001_SM_1000_NS12placeholders2_9E:
	.zero		1
	.type		_ZN34_INTERNAL_1763c81d_4_k_cu_10a98c384cuda3std3__419piecewise_constructE,@object
	.size		_ZN34_INTERNAL_1763c81d_4_k_cu_10a98c384cuda3std3__419piecewise_constructE,(_ZN34_INTERNAL_1763c81d_4_k_cu_10a98c384cuda3std6ranges3__45__cpo5cdataE - _ZN34_INTERNAL_1763c81d_4_k_cu_10a98c384cuda3std3__419piecewise_constructE)
_ZN34_INTERNAL_1763c81d_4_k_cu_10a98c384cuda3std3__419piecewise_constructE:
	.zero		1
	.type		_ZN34_INTERNAL_1763c81d_4_k_cu_10a98c384cuda3std6ranges3__45__cpo5cdataE,@object
	.size		_ZN34_INTERNAL_1763c81d_4_k_cu_10a98c384cuda3std6ranges3__45__cpo5cdataE,(_ZN34_INTERNAL_1763c81d_4_k_cu_10a98c386thrust24THRUST_300001_SM_1000_NS12placeholders2_1E - _ZN34_INTERNAL_1763c81d_4_k_cu_10a98c384cuda3std6ranges3__45__cpo5cdataE)
_ZN34_INTERNAL_1763c81d_4_k_cu_10a98c384cuda3std6ranges3__45__cpo5cdataE:
	.zero		1
	.type		_ZN34_INTERNAL_1763c81d_4_k_cu_10a98c386thrust24THRUST_300001_SM_1000_NS12placeholders2_1E,@object
	.size		_ZN34_INTERNAL_1763c81d_4_k_cu_10a98c386thrust24THRUST_300001_SM_1000_NS12placeholders2_1E,(_ZN34_INTERNAL_1763c81d_4_k_cu_10a98c384cuda3std3__45__cpo3endE - _ZN34_INTERNAL_1763c81d_4_k_cu_10a98c386thrust24THRUST_300001_SM_1000_NS12placeholders2_1E)
_ZN34_INTERNAL_1763c81d_4_k_cu_10a98c386thrust24THRUST_300001_SM_1000_NS12placeholders2_1E:
	.zero		1
	.type		_ZN34_INTERNAL_1763c81d_4_k_cu_10a98c384cuda3std3__45__cpo3endE,@object
	.size		_ZN34_INTERNAL_1763c81d_4_k_cu_10a98c384cuda3std3__45__cpo3endE,(_ZN34_INTERNAL_1763c81d_4_k_cu_10a98c384cuda3std6ranges3__45__cpo3endE - _ZN34_INTERNAL_1763c81d_4_k_cu_10a98c384cuda3std3__45__cpo3endE)
_ZN34_INTERNAL_1763c81d_4_k_cu_10a98c384cuda3std3__45__cpo3endE:
	.zero		1
	.type		_ZN34_INTERNAL_1763c81d_4_k_cu_10a98c384cuda3std6ranges3__45__cpo3endE,@object
	.size		_ZN34_INTERNAL_1763c81d_4_k_cu_10a98c384cuda3std6ranges3__45__cpo3endE,(_ZN34_INTERNAL_1763c81d_4_k_cu_10a98c386thrust24THRUST_300001_SM_1000_NS12placeholders2_5E - _ZN34_INTERNAL_1763c81d_4_k_cu_10a98c384cuda3std6ranges3__45__cpo3endE)
_ZN34_INTERNAL_1763c81d_4_k_cu_10a98c384cuda3std6ranges3__45__cpo3endE:
	.zero		1
	.type		_ZN34_INTERNAL_1763c81d_4_k_cu_10a98c386thrust24THRUST_300001_SM_1000_NS12placeholders2_5E,@object
	.size		_ZN34_INTERNAL_1763c81d_4_k_cu_10a98c386thrust24THRUST_300001_SM_1000_NS12placeholders2_5E,(_ZN34_INTERNAL_1763c81d_4_k_cu_10a98c384cuda3std3__45__cpo4rendE - _ZN34_INTERNAL_1763c81d_4_k_cu_10a98c386thrust24THRUST_300001_SM_1000_NS12placeholders2_5E)
_ZN34_INTERNAL_1763c81d_4_k_cu_10a98c386thrust24THRUST_300001_SM_1000_NS12placeholders2_5E:
	.zero		1
	.type		_ZN34_INTERNAL_1763c81d_4_k_cu_10a98c384cuda3std3__45__cpo4rendE,@object
	.size		_ZN34_INTERNAL_1763c81d_4_k_cu_10a98c384cuda3std3__45__cpo4rendE,(_ZN34_INTERNAL_1763c81d_4_k_cu_10a98c384cuda3std6ranges3__45__cpo9iter_swapE - _ZN34_INTERNAL_1763c81d_4_k_cu_10a98c384cuda3std3__45__cpo4rendE)
_ZN34_INTERNAL_1763c81d_4_k_cu_10a98c384cuda3std3__45__cpo4rendE:
	.zero		1
	.type		_ZN34_INTERNAL_1763c81d_4_k_cu_10a98c384cuda3std6ranges3__45__cpo9iter_swapE,@object
	.size		_ZN34_INTERNAL_1763c81d_4_k_cu_10a98c384cuda3std6ranges3__45__cpo9iter_swapE,(_ZN34_INTERNAL_1763c81d_4_k_cu_10a98c384cuda3std3__48unexpectE - _ZN34_INTERNAL_1763c81d_4_k_cu_10a98c384cuda3std6ranges3__45__cpo9iter_swapE)
_ZN34_INTERNAL_1763c81d_4_k_cu_10a98c384cuda3std6ranges3__45__cpo9iter_swapE:
	.zero		1
	.type		_ZN34_INTERNAL_1763c81d_4_k_cu_10a98c384cuda3std3__48unexpectE,@object
	.size		_ZN34_INTERNAL_1763c81d_4_k_cu_10a98c384cuda3std3__48unexpectE,(_ZN34_INTERNAL_1763c81d_4_k_cu_10a98c386thrust24THRUST_300001_SM_1000_NS8cuda_cub3parE - _ZN34_INTERNAL_1763c81d_4_k_cu_10a98c384cuda3std3__48unexpectE)
_ZN34_INTERNAL_1763c81d_4_k_cu_10a98c384cuda3std3__48unexpectE:
	.zero		1
	.type		_ZN34_INTERNAL_1763c81d_4_k_cu_10a98c386thrust24THRUST_300001_SM_1000_NS8cuda_cub3parE,@object
	.size		_ZN34_INTERNAL_1763c81d_4_k_cu_10a98c386thrust24THRUST_300001_SM_1000_NS8cuda_cub3parE,(.L_29 - _ZN34_INTERNAL_1763c81d_4_k_cu_10a98c386thrust24THRUST_300001_SM_1000_NS8cuda_cub3parE)
_ZN34_INTERNAL_1763c81d_4_k_cu_10a98c386thrust24THRUST_300001_SM_1000_NS8cuda_cub3parE:
	.zero		1
.L_29:


//--------------------- .nv.constant0._ZN3cub18CUB_300001_SM_10006detail11EmptyKernelIvEEvv --------------------------
	.section	.nv.constant0._ZN3cub18CUB_300001_SM_10006detail11EmptyKernelIvEEvv,"a",@progbits
	.sectionflags	@""
	.align	4
.nv.constant0._ZN3cub18CUB_300001_SM_10006detail11EmptyKernelIvEEvv:
	.zero		896


//--------------------- .nv.constant0._Z6gpukNNPdiiS_ --------------------------
	.section	.nv.constant0._Z6gpukNNPdiiS_,"a",@progbits
	.sectionflags	@""
	.align	4
.nv.constant0._Z6gpukNNPdiiS_:
	.zero		920


//--------------------- SYMBOLS --------------------------

	.type		.nv.reservedSmem.offset0,@object
	.size		.nv.reservedSmem.offset0,0x4
	.type		vprintf,@function
	.type		malloc,@function
	.type		free,@function
